//
// Generated by NVIDIA NVVM Compiler
//
// Compiler Build ID: CL-36424714
// Cuda compilation tools, release 13.0, V13.0.88
// Based on NVVM 20.0.0
//

.version 9.0
.target sm_100
.address_size 64

	// .globl	_Z17no_tmpM_os_kerneliiiiPdS_S_S_

.visible .entry _Z17no_tmpM_os_kerneliiiiPdS_S_S_(
	.param .u32 _Z17no_tmpM_os_kerneliiiiPdS_S_S__param_0,
	.param .u32 _Z17no_tmpM_os_kerneliiiiPdS_S_S__param_1,
	.param .u32 _Z17no_tmpM_os_kerneliiiiPdS_S_S__param_2,
	.param .u32 _Z17no_tmpM_os_kerneliiiiPdS_S_S__param_3,
	.param .u64 .ptr .align 1 _Z17no_tmpM_os_kerneliiiiPdS_S_S__param_4,
	.param .u64 .ptr .align 1 _Z17no_tmpM_os_kerneliiiiPdS_S_S__param_5,
	.param .u64 .ptr .align 1 _Z17no_tmpM_os_kerneliiiiPdS_S_S__param_6,
	.param .u64 .ptr .align 1 _Z17no_tmpM_os_kerneliiiiPdS_S_S__param_7
)
{
	.reg .pred 	%p<33>;
	.reg .b32 	%r<165>;
	.reg .b64 	%rd<171>;
	.reg .b64 	%fd<304>;

	ld.param.u32 	%r56, [_Z17no_tmpM_os_kerneliiiiPdS_S_S__param_0];
	ld.param.u32 	%r59, [_Z17no_tmpM_os_kerneliiiiPdS_S_S__param_1];
	ld.param.u64 	%rd14, [_Z17no_tmpM_os_kerneliiiiPdS_S_S__param_4];
	ld.param.u64 	%rd15, [_Z17no_tmpM_os_kerneliiiiPdS_S_S__param_5];
	ld.param.u64 	%rd16, [_Z17no_tmpM_os_kerneliiiiPdS_S_S__param_6];
	ld.param.u64 	%rd13, [_Z17no_tmpM_os_kerneliiiiPdS_S_S__param_7];
	cvta.to.global.u64 	%rd1, %rd16;
	cvta.to.global.u64 	%rd2, %rd15;
	cvta.to.global.u64 	%rd3, %rd14;
	cvta.to.global.u64 	%rd4, %rd13;
	mov.u32 	%r60, %ctaid.x;
	mov.u32 	%r1, %ntid.x;
	mov.u32 	%r61, %tid.x;
	mad.lo.s32 	%r144, %r60, %r1, %r61;
	mul.lo.s32 	%r3, %r56, 3;
	mul.lo.s32 	%r4, %r3, %r59;
	setp.ge.s32 	%p1, %r144, %r56;
	@%p1 bra 	$L__BB0_46;
	ld.param.u32 	%r137, [_Z17no_tmpM_os_kerneliiiiPdS_S_S__param_3];
	ld.param.u32 	%r116, [_Z17no_tmpM_os_kerneliiiiPdS_S_S__param_2];
	setp.ge.s32 	%p2, %r116, %r137;
	mov.u32 	%r62, %nctaid.x;
	mul.lo.s32 	%r5, %r1, %r62;
	@%p2 bra 	$L__BB0_32;
	ld.param.u32 	%r138, [_Z17no_tmpM_os_kerneliiiiPdS_S_S__param_3];
	ld.param.u32 	%r121, [_Z17no_tmpM_os_kerneliiiiPdS_S_S__param_2];
	sub.s32 	%r73, %r138, %r121;
	and.b32  	%r6, %r121, 2147483646;
	and.b32  	%r7, %r73, -4;
	shl.b32 	%r8, %r56, 2;
	mul.lo.s32 	%r9, %r56, 12;
	mul.wide.s32 	%rd6, %r56, 8;
$L__BB0_3:
	ld.param.u64 	%rd170, [_Z17no_tmpM_os_kerneliiiiPdS_S_S__param_7];
	ld.param.u32 	%r122, [_Z17no_tmpM_os_kerneliiiiPdS_S_S__param_2];
	setp.lt.s32 	%p12, %r122, 1;
	cvta.to.global.u64 	%rd61, %rd170;
	mul.wide.s32 	%rd62, %r144, 8;
	add.s64 	%rd5, %rd61, %rd62;
	mov.b64 	%rd63, 0;
	st.global.u64 	[%rd5], %rd63;
	add.s64 	%rd7, %rd5, %rd6;
	st.global.u64 	[%rd7], %rd63;
	add.s64 	%rd8, %rd7, %rd6;
	st.global.u64 	[%rd8], %rd63;
	@%p12 bra 	$L__BB0_21;
	mov.b32 	%r145, 0;
$L__BB0_5:
	ld.param.u32 	%r123, [_Z17no_tmpM_os_kerneliiiiPdS_S_S__param_2];
	add.s32 	%r76, %r123, -1;
	setp.lt.u32 	%p13, %r76, 3;
	mad.lo.s32 	%r77, %r145, %r56, %r144;
	mul.wide.s32 	%rd64, %r77, 8;
	add.s64 	%rd65, %rd3, %rd64;
	ld.global.f64 	%fd1, [%rd65];
	mad.lo.s32 	%r146, %r145, %r4, %r144;
	mov.b32 	%r150, 0;
	@%p13 bra 	$L__BB0_8;
	ld.param.u32 	%r124, [_Z17no_tmpM_os_kerneliiiiPdS_S_S__param_2];
	and.b32  	%r78, %r124, 2147483644;
	neg.s32 	%r148, %r78;
	mov.u32 	%r147, %r144;
$L__BB0_7:
	.pragma "nounroll";
	ld.param.u32 	%r125, [_Z17no_tmpM_os_kerneliiiiPdS_S_S__param_2];
	and.b32  	%r150, %r125, 2147483644;
	mul.wide.s32 	%rd66, %r147, 8;
	add.s64 	%rd67, %rd2, %rd66;
	ld.global.f64 	%fd83, [%rd67];
	mul.f64 	%fd84, %fd1, %fd83;
	mul.wide.s32 	%rd68, %r146, 8;
	add.s64 	%rd69, %rd1, %rd68;
	ld.global.f64 	%fd85, [%rd69];
	ld.global.f64 	%fd86, [%rd5];
	fma.rn.f64 	%fd87, %fd84, %fd85, %fd86;
	st.global.f64 	[%rd5], %fd87;
	add.s64 	%rd70, %rd69, %rd6;
	ld.global.f64 	%fd88, [%rd70];
	ld.global.f64 	%fd89, [%rd7];
	fma.rn.f64 	%fd90, %fd84, %fd88, %fd89;
	st.global.f64 	[%rd7], %fd90;
	add.s64 	%rd71, %rd70, %rd6;
	ld.global.f64 	%fd91, [%rd71];
	ld.global.f64 	%fd92, [%rd8];
	fma.rn.f64 	%fd93, %fd84, %fd91, %fd92;
	st.global.f64 	[%rd8], %fd93;
	add.s64 	%rd72, %rd67, %rd6;
	ld.global.f64 	%fd94, [%rd72];
	mul.f64 	%fd95, %fd1, %fd94;
	add.s64 	%rd73, %rd71, %rd6;
	ld.global.f64 	%fd96, [%rd73];
	ld.global.f64 	%fd97, [%rd5];
	fma.rn.f64 	%fd98, %fd95, %fd96, %fd97;
	st.global.f64 	[%rd5], %fd98;
	add.s64 	%rd74, %rd73, %rd6;
	ld.global.f64 	%fd99, [%rd74];
	ld.global.f64 	%fd100, [%rd7];
	fma.rn.f64 	%fd101, %fd95, %fd99, %fd100;
	st.global.f64 	[%rd7], %fd101;
	add.s64 	%rd75, %rd74, %rd6;
	ld.global.f64 	%fd102, [%rd75];
	ld.global.f64 	%fd103, [%rd8];
	fma.rn.f64 	%fd104, %fd95, %fd102, %fd103;
	st.global.f64 	[%rd8], %fd104;
	add.s64 	%rd76, %rd72, %rd6;
	ld.global.f64 	%fd105, [%rd76];
	mul.f64 	%fd106, %fd1, %fd105;
	add.s64 	%rd77, %rd75, %rd6;
	ld.global.f64 	%fd107, [%rd77];
	ld.global.f64 	%fd108, [%rd5];
	fma.rn.f64 	%fd109, %fd106, %fd107, %fd108;
	st.global.f64 	[%rd5], %fd109;
	add.s64 	%rd78, %rd77, %rd6;
	ld.global.f64 	%fd110, [%rd78];
	ld.global.f64 	%fd111, [%rd7];
	fma.rn.f64 	%fd112, %fd106, %fd110, %fd111;
	st.global.f64 	[%rd7], %fd112;
	add.s64 	%rd79, %rd78, %rd6;
	ld.global.f64 	%fd113, [%rd79];
	ld.global.f64 	%fd114, [%rd8];
	fma.rn.f64 	%fd115, %fd106, %fd113, %fd114;
	st.global.f64 	[%rd8], %fd115;
	add.s64 	%rd80, %rd76, %rd6;
	ld.global.f64 	%fd116, [%rd80];
	mul.f64 	%fd117, %fd1, %fd116;
	add.s64 	%rd81, %rd79, %rd6;
	ld.global.f64 	%fd118, [%rd81];
	ld.global.f64 	%fd119, [%rd5];
	fma.rn.f64 	%fd120, %fd117, %fd118, %fd119;
	st.global.f64 	[%rd5], %fd120;
	add.s64 	%rd82, %rd81, %rd6;
	ld.global.f64 	%fd121, [%rd82];
	ld.global.f64 	%fd122, [%rd7];
	fma.rn.f64 	%fd123, %fd117, %fd121, %fd122;
	st.global.f64 	[%rd7], %fd123;
	add.s64 	%rd83, %rd82, %rd6;
	ld.global.f64 	%fd124, [%rd83];
	ld.global.f64 	%fd125, [%rd8];
	fma.rn.f64 	%fd126, %fd117, %fd124, %fd125;
	st.global.f64 	[%rd8], %fd126;
	add.s32 	%r148, %r148, 4;
	add.s32 	%r147, %r147, %r8;
	add.s32 	%r146, %r146, %r9;
	setp.ne.s32 	%p14, %r148, 0;
	@%p14 bra 	$L__BB0_7;
$L__BB0_8:
	ld.param.u32 	%r126, [_Z17no_tmpM_os_kerneliiiiPdS_S_S__param_2];
	and.b32  	%r79, %r126, 3;
	setp.eq.s32 	%p15, %r79, 0;
	@%p15 bra 	$L__BB0_13;
	setp.eq.s32 	%p16, %r79, 1;
	@%p16 bra 	$L__BB0_11;
	mad.lo.s32 	%r80, %r145, %r4, %r144;
	mad.lo.s32 	%r81, %r150, %r3, %r80;
	mad.lo.s32 	%r82, %r150, %r56, %r144;
	mul.wide.s32 	%rd84, %r82, 8;
	add.s64 	%rd85, %rd2, %rd84;
	ld.global.f64 	%fd127, [%rd85];
	mul.f64 	%fd128, %fd1, %fd127;
	mul.wide.s32 	%rd86, %r81, 8;
	add.s64 	%rd87, %rd1, %rd86;
	ld.global.f64 	%fd129, [%rd87];
	ld.global.f64 	%fd130, [%rd5];
	fma.rn.f64 	%fd131, %fd128, %fd129, %fd130;
	st.global.f64 	[%rd5], %fd131;
	add.s64 	%rd88, %rd87, %rd6;
	ld.global.f64 	%fd132, [%rd88];
	ld.global.f64 	%fd133, [%rd7];
	fma.rn.f64 	%fd134, %fd128, %fd132, %fd133;
	st.global.f64 	[%rd7], %fd134;
	add.s64 	%rd89, %rd88, %rd6;
	ld.global.f64 	%fd135, [%rd89];
	ld.global.f64 	%fd136, [%rd8];
	fma.rn.f64 	%fd137, %fd128, %fd135, %fd136;
	st.global.f64 	[%rd8], %fd137;
	add.s64 	%rd90, %rd85, %rd6;
	ld.global.f64 	%fd138, [%rd90];
	mul.f64 	%fd139, %fd1, %fd138;
	add.s64 	%rd91, %rd89, %rd6;
	ld.global.f64 	%fd140, [%rd91];
	ld.global.f64 	%fd141, [%rd5];
	fma.rn.f64 	%fd142, %fd139, %fd140, %fd141;
	st.global.f64 	[%rd5], %fd142;
	add.s64 	%rd92, %rd91, %rd6;
	ld.global.f64 	%fd143, [%rd92];
	ld.global.f64 	%fd144, [%rd7];
	fma.rn.f64 	%fd145, %fd139, %fd143, %fd144;
	st.global.f64 	[%rd7], %fd145;
	add.s64 	%rd93, %rd92, %rd6;
	ld.global.f64 	%fd146, [%rd93];
	ld.global.f64 	%fd147, [%rd8];
	fma.rn.f64 	%fd148, %fd139, %fd146, %fd147;
	st.global.f64 	[%rd8], %fd148;
	add.s32 	%r150, %r150, 2;
$L__BB0_11:
	ld.param.u32 	%r127, [_Z17no_tmpM_os_kerneliiiiPdS_S_S__param_2];
	and.b32  	%r83, %r127, 1;
	setp.eq.b32 	%p17, %r83, 1;
	not.pred 	%p18, %p17;
	@%p18 bra 	$L__BB0_13;
	mad.lo.s32 	%r84, %r145, %r4, %r144;
	mad.lo.s32 	%r85, %r150, %r3, %r84;
	mad.lo.s32 	%r86, %r150, %r56, %r144;
	mul.wide.s32 	%rd94, %r86, 8;
	add.s64 	%rd95, %rd2, %rd94;
	ld.global.f64 	%fd149, [%rd95];
	mul.f64 	%fd150, %fd1, %fd149;
	mul.wide.s32 	%rd96, %r85, 8;
	add.s64 	%rd97, %rd1, %rd96;
	ld.global.f64 	%fd151, [%rd97];
	ld.global.f64 	%fd152, [%rd5];
	fma.rn.f64 	%fd153, %fd150, %fd151, %fd152;
	st.global.f64 	[%rd5], %fd153;
	add.s64 	%rd98, %rd97, %rd6;
	ld.global.f64 	%fd154, [%rd98];
	ld.global.f64 	%fd155, [%rd7];
	fma.rn.f64 	%fd156, %fd150, %fd154, %fd155;
	st.global.f64 	[%rd7], %fd156;
	add.s64 	%rd99, %rd98, %rd6;
	ld.global.f64 	%fd157, [%rd99];
	ld.global.f64 	%fd158, [%rd8];
	fma.rn.f64 	%fd159, %fd150, %fd157, %fd158;
	st.global.f64 	[%rd8], %fd159;
$L__BB0_13:
	ld.param.u32 	%r128, [_Z17no_tmpM_os_kerneliiiiPdS_S_S__param_2];
	add.s32 	%r145, %r145, 1;
	setp.ne.s32 	%p19, %r145, %r128;
	@%p19 bra 	$L__BB0_5;
	ld.param.u32 	%r151, [_Z17no_tmpM_os_kerneliiiiPdS_S_S__param_2];
$L__BB0_15:
	ld.param.u32 	%r130, [_Z17no_tmpM_os_kerneliiiiPdS_S_S__param_2];
	setp.eq.s32 	%p20, %r130, 1;
	mad.lo.s32 	%r88, %r151, %r56, %r144;
	mul.wide.s32 	%rd100, %r88, 8;
	add.s64 	%rd101, %rd3, %rd100;
	ld.global.f64 	%fd2, [%rd101];
	add.s64 	%rd102, %rd2, %rd100;
	ld.global.f64 	%fd3, [%rd102];
	mov.b32 	%r153, 0;
	@%p20 bra 	$L__BB0_18;
	mov.b32 	%r152, 0;
$L__BB0_17:
	mad.lo.s32 	%r90, %r151, %r4, %r144;
	mad.lo.s32 	%r91, %r152, %r3, %r90;
	mad.lo.s32 	%r92, %r151, %r3, %r144;
	mad.lo.s32 	%r93, %r152, %r4, %r92;
	mad.lo.s32 	%r94, %r152, %r56, %r144;
	mul.wide.s32 	%rd103, %r94, 8;
	add.s64 	%rd104, %rd3, %rd103;
	ld.global.f64 	%fd160, [%rd104];
	add.s64 	%rd105, %rd2, %rd103;
	ld.global.f64 	%fd161, [%rd105];
	mul.f64 	%fd162, %fd2, %fd161;
	mul.wide.s32 	%rd106, %r91, 8;
	add.s64 	%rd107, %rd1, %rd106;
	ld.global.f64 	%fd163, [%rd107];
	mul.f64 	%fd164, %fd3, %fd160;
	mul.wide.s32 	%rd108, %r93, 8;
	add.s64 	%rd109, %rd1, %rd108;
	ld.global.f64 	%fd165, [%rd109];
	mul.f64 	%fd166, %fd164, %fd165;
	fma.rn.f64 	%fd167, %fd162, %fd163, %fd166;
	ld.global.f64 	%fd168, [%rd5];
	fma.rn.f64 	%fd169, %fd167, 0d3FE0000000000000, %fd168;
	st.global.f64 	[%rd5], %fd169;
	add.s64 	%rd110, %rd107, %rd6;
	ld.global.f64 	%fd170, [%rd110];
	add.s64 	%rd111, %rd109, %rd6;
	ld.global.f64 	%fd171, [%rd111];
	mul.f64 	%fd172, %fd164, %fd171;
	fma.rn.f64 	%fd173, %fd162, %fd170, %fd172;
	ld.global.f64 	%fd174, [%rd7];
	fma.rn.f64 	%fd175, %fd173, 0d3FE0000000000000, %fd174;
	st.global.f64 	[%rd7], %fd175;
	add.s64 	%rd112, %rd110, %rd6;
	ld.global.f64 	%fd176, [%rd112];
	add.s64 	%rd113, %rd111, %rd6;
	ld.global.f64 	%fd177, [%rd113];
	mul.f64 	%fd178, %fd164, %fd177;
	fma.rn.f64 	%fd179, %fd162, %fd176, %fd178;
	ld.global.f64 	%fd180, [%rd8];
	fma.rn.f64 	%fd181, %fd179, 0d3FE0000000000000, %fd180;
	st.global.f64 	[%rd8], %fd181;
	add.s64 	%rd114, %rd104, %rd6;
	ld.global.f64 	%fd182, [%rd114];
	add.s64 	%rd115, %rd105, %rd6;
	ld.global.f64 	%fd183, [%rd115];
	mul.f64 	%fd184, %fd2, %fd183;
	add.s64 	%rd116, %rd112, %rd6;
	ld.global.f64 	%fd185, [%rd116];
	mul.f64 	%fd186, %fd3, %fd182;
	mul.wide.s32 	%rd117, %r4, 8;
	add.s64 	%rd118, %rd109, %rd117;
	ld.global.f64 	%fd187, [%rd118];
	mul.f64 	%fd188, %fd186, %fd187;
	fma.rn.f64 	%fd189, %fd184, %fd185, %fd188;
	ld.global.f64 	%fd190, [%rd5];
	fma.rn.f64 	%fd191, %fd189, 0d3FE0000000000000, %fd190;
	st.global.f64 	[%rd5], %fd191;
	add.s64 	%rd119, %rd116, %rd6;
	ld.global.f64 	%fd192, [%rd119];
	add.s64 	%rd120, %rd118, %rd6;
	ld.global.f64 	%fd193, [%rd120];
	mul.f64 	%fd194, %fd186, %fd193;
	fma.rn.f64 	%fd195, %fd184, %fd192, %fd194;
	ld.global.f64 	%fd196, [%rd7];
	fma.rn.f64 	%fd197, %fd195, 0d3FE0000000000000, %fd196;
	st.global.f64 	[%rd7], %fd197;
	add.s64 	%rd121, %rd119, %rd6;
	ld.global.f64 	%fd198, [%rd121];
	add.s64 	%rd122, %rd120, %rd6;
	ld.global.f64 	%fd199, [%rd122];
	mul.f64 	%fd200, %fd186, %fd199;
	fma.rn.f64 	%fd201, %fd184, %fd198, %fd200;
	ld.global.f64 	%fd202, [%rd8];
	fma.rn.f64 	%fd203, %fd201, 0d3FE0000000000000, %fd202;
	st.global.f64 	[%rd8], %fd203;
	add.s32 	%r152, %r152, 2;
	setp.ne.s32 	%p21, %r152, %r6;
	mov.u32 	%r153, %r6;
	@%p21 bra 	$L__BB0_17;
$L__BB0_18:
	ld.param.u32 	%r131, [_Z17no_tmpM_os_kerneliiiiPdS_S_S__param_2];
	and.b32  	%r95, %r131, 1;
	setp.eq.b32 	%p22, %r95, 1;
	not.pred 	%p23, %p22;
	@%p23 bra 	$L__BB0_20;
	mad.lo.s32 	%r96, %r151, %r4, %r144;
	mad.lo.s32 	%r97, %r153, %r3, %r96;
	mad.lo.s32 	%r98, %r151, %r3, %r144;
	mad.lo.s32 	%r99, %r153, %r4, %r98;
	mad.lo.s32 	%r100, %r153, %r56, %r144;
	mul.wide.s32 	%rd123, %r100, 8;
	add.s64 	%rd124, %rd3, %rd123;
	ld.global.f64 	%fd204, [%rd124];
	add.s64 	%rd125, %rd2, %rd123;
	ld.global.f64 	%fd205, [%rd125];
	mul.f64 	%fd206, %fd2, %fd205;
	mul.wide.s32 	%rd126, %r97, 8;
	add.s64 	%rd127, %rd1, %rd126;
	ld.global.f64 	%fd207, [%rd127];
	mul.f64 	%fd208, %fd3, %fd204;
	mul.wide.s32 	%rd128, %r99, 8;
	add.s64 	%rd129, %rd1, %rd128;
	ld.global.f64 	%fd209, [%rd129];
	mul.f64 	%fd210, %fd208, %fd209;
	fma.rn.f64 	%fd211, %fd206, %fd207, %fd210;
	ld.global.f64 	%fd212, [%rd5];
	fma.rn.f64 	%fd213, %fd211, 0d3FE0000000000000, %fd212;
	st.global.f64 	[%rd5], %fd213;
	add.s64 	%rd130, %rd127, %rd6;
	ld.global.f64 	%fd214, [%rd130];
	add.s64 	%rd131, %rd129, %rd6;
	ld.global.f64 	%fd215, [%rd131];
	mul.f64 	%fd216, %fd208, %fd215;
	fma.rn.f64 	%fd217, %fd206, %fd214, %fd216;
	ld.global.f64 	%fd218, [%rd7];
	fma.rn.f64 	%fd219, %fd217, 0d3FE0000000000000, %fd218;
	st.global.f64 	[%rd7], %fd219;
	add.s64 	%rd132, %rd130, %rd6;
	ld.global.f64 	%fd220, [%rd132];
	add.s64 	%rd133, %rd131, %rd6;
	ld.global.f64 	%fd221, [%rd133];
	mul.f64 	%fd222, %fd208, %fd221;
	fma.rn.f64 	%fd223, %fd206, %fd220, %fd222;
	ld.global.f64 	%fd224, [%rd8];
	fma.rn.f64 	%fd225, %fd223, 0d3FE0000000000000, %fd224;
	st.global.f64 	[%rd8], %fd225;
$L__BB0_20:
	ld.param.u32 	%r139, [_Z17no_tmpM_os_kerneliiiiPdS_S_S__param_3];
	add.s32 	%r151, %r151, 1;
	setp.eq.s32 	%p24, %r151, %r139;
	@%p24 bra 	$L__BB0_21;
	bra.uni 	$L__BB0_15;
$L__BB0_21:
	ld.param.u32 	%r154, [_Z17no_tmpM_os_kerneliiiiPdS_S_S__param_2];
$L__BB0_22:
	ld.param.u32 	%r140, [_Z17no_tmpM_os_kerneliiiiPdS_S_S__param_3];
	ld.param.u32 	%r157, [_Z17no_tmpM_os_kerneliiiiPdS_S_S__param_2];
	sub.s32 	%r101, %r157, %r140;
	setp.gt.u32 	%p25, %r101, -4;
	mad.lo.s32 	%r102, %r154, %r56, %r144;
	mul.wide.s32 	%rd134, %r102, 8;
	add.s64 	%rd135, %rd3, %rd134;
	mad.lo.s32 	%r32, %r154, %r4, %r144;
	ld.global.f64 	%fd226, [%rd135];
	mul.f64 	%fd4, %fd226, 0d3FE0000000000000;
	@%p25 bra 	$L__BB0_25;
	ld.param.u32 	%r157, [_Z17no_tmpM_os_kerneliiiiPdS_S_S__param_2];
	mov.b32 	%r156, 0;
$L__BB0_24:
	.pragma "nounroll";
	mad.lo.s32 	%r104, %r157, %r3, %r32;
	mad.lo.s32 	%r105, %r157, %r56, %r144;
	mul.wide.s32 	%rd136, %r105, 8;
	add.s64 	%rd137, %rd2, %rd136;
	ld.global.f64 	%fd227, [%rd137];
	mul.f64 	%fd228, %fd4, %fd227;
	mul.wide.s32 	%rd138, %r104, 8;
	add.s64 	%rd139, %rd1, %rd138;
	ld.global.f64 	%fd229, [%rd139];
	ld.global.f64 	%fd230, [%rd5];
	fma.rn.f64 	%fd231, %fd228, %fd229, %fd230;
	st.global.f64 	[%rd5], %fd231;
	add.s64 	%rd140, %rd139, %rd6;
	ld.global.f64 	%fd232, [%rd140];
	ld.global.f64 	%fd233, [%rd7];
	fma.rn.f64 	%fd234, %fd228, %fd232, %fd233;
	st.global.f64 	[%rd7], %fd234;
	add.s64 	%rd141, %rd140, %rd6;
	ld.global.f64 	%fd235, [%rd141];
	ld.global.f64 	%fd236, [%rd8];
	fma.rn.f64 	%fd237, %fd228, %fd235, %fd236;
	st.global.f64 	[%rd8], %fd237;
	add.s64 	%rd142, %rd137, %rd6;
	ld.global.f64 	%fd238, [%rd142];
	mul.f64 	%fd239, %fd4, %fd238;
	add.s64 	%rd143, %rd141, %rd6;
	ld.global.f64 	%fd240, [%rd143];
	ld.global.f64 	%fd241, [%rd5];
	fma.rn.f64 	%fd242, %fd239, %fd240, %fd241;
	st.global.f64 	[%rd5], %fd242;
	add.s64 	%rd144, %rd143, %rd6;
	ld.global.f64 	%fd243, [%rd144];
	ld.global.f64 	%fd244, [%rd7];
	fma.rn.f64 	%fd245, %fd239, %fd243, %fd244;
	st.global.f64 	[%rd7], %fd245;
	add.s64 	%rd145, %rd144, %rd6;
	ld.global.f64 	%fd246, [%rd145];
	ld.global.f64 	%fd247, [%rd8];
	fma.rn.f64 	%fd248, %fd239, %fd246, %fd247;
	st.global.f64 	[%rd8], %fd248;
	add.s64 	%rd146, %rd142, %rd6;
	ld.global.f64 	%fd249, [%rd146];
	mul.f64 	%fd250, %fd4, %fd249;
	add.s64 	%rd147, %rd145, %rd6;
	ld.global.f64 	%fd251, [%rd147];
	ld.global.f64 	%fd252, [%rd5];
	fma.rn.f64 	%fd253, %fd250, %fd251, %fd252;
	st.global.f64 	[%rd5], %fd253;
	add.s64 	%rd148, %rd147, %rd6;
	ld.global.f64 	%fd254, [%rd148];
	ld.global.f64 	%fd255, [%rd7];
	fma.rn.f64 	%fd256, %fd250, %fd254, %fd255;
	st.global.f64 	[%rd7], %fd256;
	add.s64 	%rd149, %rd148, %rd6;
	ld.global.f64 	%fd257, [%rd149];
	ld.global.f64 	%fd258, [%rd8];
	fma.rn.f64 	%fd259, %fd250, %fd257, %fd258;
	st.global.f64 	[%rd8], %fd259;
	add.s64 	%rd150, %rd146, %rd6;
	ld.global.f64 	%fd260, [%rd150];
	mul.f64 	%fd261, %fd4, %fd260;
	add.s64 	%rd151, %rd149, %rd6;
	ld.global.f64 	%fd262, [%rd151];
	ld.global.f64 	%fd263, [%rd5];
	fma.rn.f64 	%fd264, %fd261, %fd262, %fd263;
	st.global.f64 	[%rd5], %fd264;
	add.s64 	%rd152, %rd151, %rd6;
	ld.global.f64 	%fd265, [%rd152];
	ld.global.f64 	%fd266, [%rd7];
	fma.rn.f64 	%fd267, %fd261, %fd265, %fd266;
	st.global.f64 	[%rd7], %fd267;
	add.s64 	%rd153, %rd152, %rd6;
	ld.global.f64 	%fd268, [%rd153];
	ld.global.f64 	%fd269, [%rd8];
	fma.rn.f64 	%fd270, %fd261, %fd268, %fd269;
	st.global.f64 	[%rd8], %fd270;
	add.s32 	%r157, %r157, 4;
	add.s32 	%r156, %r156, 4;
	setp.ne.s32 	%p26, %r156, %r7;
	@%p26 bra 	$L__BB0_24;
$L__BB0_25:
	ld.param.u32 	%r141, [_Z17no_tmpM_os_kerneliiiiPdS_S_S__param_3];
	ld.param.u32 	%r135, [_Z17no_tmpM_os_kerneliiiiPdS_S_S__param_2];
	sub.s32 	%r107, %r141, %r135;
	and.b32  	%r106, %r107, 3;
	setp.eq.s32 	%p27, %r106, 0;
	@%p27 bra 	$L__BB0_30;
	setp.eq.s32 	%p28, %r106, 1;
	@%p28 bra 	$L__BB0_28;
	mad.lo.s32 	%r108, %r157, %r3, %r32;
	mad.lo.s32 	%r109, %r157, %r56, %r144;
	mul.wide.s32 	%rd154, %r109, 8;
	add.s64 	%rd155, %rd2, %rd154;
	ld.global.f64 	%fd271, [%rd155];
	mul.f64 	%fd272, %fd4, %fd271;
	mul.wide.s32 	%rd156, %r108, 8;
	add.s64 	%rd157, %rd1, %rd156;
	ld.global.f64 	%fd273, [%rd157];
	ld.global.f64 	%fd274, [%rd5];
	fma.rn.f64 	%fd275, %fd272, %fd273, %fd274;
	st.global.f64 	[%rd5], %fd275;
	add.s64 	%rd158, %rd157, %rd6;
	ld.global.f64 	%fd276, [%rd158];
	ld.global.f64 	%fd277, [%rd7];
	fma.rn.f64 	%fd278, %fd272, %fd276, %fd277;
	st.global.f64 	[%rd7], %fd278;
	add.s64 	%rd159, %rd158, %rd6;
	ld.global.f64 	%fd279, [%rd159];
	ld.global.f64 	%fd280, [%rd8];
	fma.rn.f64 	%fd281, %fd272, %fd279, %fd280;
	st.global.f64 	[%rd8], %fd281;
	add.s64 	%rd160, %rd155, %rd6;
	ld.global.f64 	%fd282, [%rd160];
	mul.f64 	%fd283, %fd4, %fd282;
	add.s64 	%rd161, %rd159, %rd6;
	ld.global.f64 	%fd284, [%rd161];
	ld.global.f64 	%fd285, [%rd5];
	fma.rn.f64 	%fd286, %fd283, %fd284, %fd285;
	st.global.f64 	[%rd5], %fd286;
	add.s64 	%rd162, %rd161, %rd6;
	ld.global.f64 	%fd287, [%rd162];
	ld.global.f64 	%fd288, [%rd7];
	fma.rn.f64 	%fd289, %fd283, %fd287, %fd288;
	st.global.f64 	[%rd7], %fd289;
	add.s64 	%rd163, %rd162, %rd6;
	ld.global.f64 	%fd290, [%rd163];
	ld.global.f64 	%fd291, [%rd8];
	fma.rn.f64 	%fd292, %fd283, %fd290, %fd291;
	st.global.f64 	[%rd8], %fd292;
	add.s32 	%r157, %r157, 2;
$L__BB0_28:
	ld.param.u32 	%r142, [_Z17no_tmpM_os_kerneliiiiPdS_S_S__param_3];
	ld.param.u32 	%r136, [_Z17no_tmpM_os_kerneliiiiPdS_S_S__param_2];
	sub.s32 	%r110, %r142, %r136;
	and.b32  	%r111, %r110, 1;
	setp.eq.b32 	%p29, %r111, 1;
	not.pred 	%p30, %p29;
	@%p30 bra 	$L__BB0_30;
	mad.lo.s32 	%r112, %r157, %r3, %r32;
	mad.lo.s32 	%r113, %r157, %r56, %r144;
	mul.wide.s32 	%rd164, %r113, 8;
	add.s64 	%rd165, %rd2, %rd164;
	ld.global.f64 	%fd293, [%rd165];
	mul.f64 	%fd294, %fd4, %fd293;
	mul.wide.s32 	%rd166, %r112, 8;
	add.s64 	%rd167, %rd1, %rd166;
	ld.global.f64 	%fd295, [%rd167];
	ld.global.f64 	%fd296, [%rd5];
	fma.rn.f64 	%fd297, %fd294, %fd295, %fd296;
	st.global.f64 	[%rd5], %fd297;
	add.s64 	%rd168, %rd167, %rd6;
	ld.global.f64 	%fd298, [%rd168];
	ld.global.f64 	%fd299, [%rd7];
	fma.rn.f64 	%fd300, %fd294, %fd298, %fd299;
	st.global.f64 	[%rd7], %fd300;
	add.s64 	%rd169, %rd168, %rd6;
	ld.global.f64 	%fd301, [%rd169];
	ld.global.f64 	%fd302, [%rd8];
	fma.rn.f64 	%fd303, %fd294, %fd301, %fd302;
	st.global.f64 	[%rd8], %fd303;
$L__BB0_30:
	ld.param.u32 	%r143, [_Z17no_tmpM_os_kerneliiiiPdS_S_S__param_3];
	add.s32 	%r154, %r154, 1;
	setp.eq.s32 	%p31, %r154, %r143;
	@%p31 bra 	$L__BB0_31;
	bra.uni 	$L__BB0_22;
$L__BB0_31:
	mov.u32 	%r114, %ntid.x;
	mov.u32 	%r115, %nctaid.x;
	mad.lo.s32 	%r144, %r114, %r115, %r144;
	setp.lt.s32 	%p32, %r144, %r56;
	@%p32 bra 	$L__BB0_3;
	bra.uni 	$L__BB0_46;
$L__BB0_32:
	ld.param.u32 	%r117, [_Z17no_tmpM_os_kerneliiiiPdS_S_S__param_2];
	setp.gt.s32 	%p3, %r117, 0;
	@%p3 bra 	$L__BB0_33;
	bra.uni 	$L__BB0_45;
$L__BB0_33:
	ld.param.u32 	%r118, [_Z17no_tmpM_os_kerneliiiiPdS_S_S__param_2];
	and.b32  	%r41, %r118, 3;
	and.b32  	%r42, %r118, 2147483644;
	and.b32  	%r43, %r118, 1;
	mul.wide.s32 	%rd10, %r56, 8;
$L__BB0_34:
	mul.wide.s32 	%rd23, %r144, 8;
	add.s64 	%rd9, %rd4, %rd23;
	mov.b64 	%rd24, 0;
	st.global.u64 	[%rd9], %rd24;
	add.s64 	%rd11, %rd9, %rd10;
	st.global.u64 	[%rd11], %rd24;
	add.s64 	%rd12, %rd11, %rd10;
	st.global.u64 	[%rd12], %rd24;
	mov.b32 	%r160, 0;
$L__BB0_35:
	ld.param.u32 	%r119, [_Z17no_tmpM_os_kerneliiiiPdS_S_S__param_2];
	setp.lt.u32 	%p5, %r119, 4;
	mad.lo.s32 	%r65, %r160, %r56, %r144;
	mul.wide.s32 	%rd25, %r65, 8;
	add.s64 	%rd26, %rd3, %rd25;
	ld.global.f64 	%fd5, [%rd26];
	mad.lo.s32 	%r46, %r160, %r4, %r144;
	mov.b32 	%r163, 0;
	@%p5 bra 	$L__BB0_38;
	mov.b32 	%r161, 0;
$L__BB0_37:
	.pragma "nounroll";
	mad.lo.s32 	%r67, %r161, %r3, %r46;
	mad.lo.s32 	%r68, %r161, %r56, %r144;
	mul.wide.s32 	%rd27, %r68, 8;
	add.s64 	%rd28, %rd2, %rd27;
	ld.global.f64 	%fd6, [%rd28];
	mul.f64 	%fd7, %fd5, %fd6;
	mul.wide.s32 	%rd29, %r67, 8;
	add.s64 	%rd30, %rd1, %rd29;
	ld.global.f64 	%fd8, [%rd30];
	ld.global.f64 	%fd9, [%rd9];
	fma.rn.f64 	%fd10, %fd7, %fd8, %fd9;
	st.global.f64 	[%rd9], %fd10;
	add.s64 	%rd31, %rd30, %rd10;
	ld.global.f64 	%fd11, [%rd31];
	ld.global.f64 	%fd12, [%rd11];
	fma.rn.f64 	%fd13, %fd7, %fd11, %fd12;
	st.global.f64 	[%rd11], %fd13;
	add.s64 	%rd32, %rd31, %rd10;
	ld.global.f64 	%fd14, [%rd32];
	ld.global.f64 	%fd15, [%rd12];
	fma.rn.f64 	%fd16, %fd7, %fd14, %fd15;
	st.global.f64 	[%rd12], %fd16;
	add.s64 	%rd33, %rd28, %rd10;
	ld.global.f64 	%fd17, [%rd33];
	mul.f64 	%fd18, %fd5, %fd17;
	add.s64 	%rd34, %rd32, %rd10;
	ld.global.f64 	%fd19, [%rd34];
	ld.global.f64 	%fd20, [%rd9];
	fma.rn.f64 	%fd21, %fd18, %fd19, %fd20;
	st.global.f64 	[%rd9], %fd21;
	add.s64 	%rd35, %rd34, %rd10;
	ld.global.f64 	%fd22, [%rd35];
	ld.global.f64 	%fd23, [%rd11];
	fma.rn.f64 	%fd24, %fd18, %fd22, %fd23;
	st.global.f64 	[%rd11], %fd24;
	add.s64 	%rd36, %rd35, %rd10;
	ld.global.f64 	%fd25, [%rd36];
	ld.global.f64 	%fd26, [%rd12];
	fma.rn.f64 	%fd27, %fd18, %fd25, %fd26;
	st.global.f64 	[%rd12], %fd27;
	add.s64 	%rd37, %rd33, %rd10;
	ld.global.f64 	%fd28, [%rd37];
	mul.f64 	%fd29, %fd5, %fd28;
	add.s64 	%rd38, %rd36, %rd10;
	ld.global.f64 	%fd30, [%rd38];
	ld.global.f64 	%fd31, [%rd9];
	fma.rn.f64 	%fd32, %fd29, %fd30, %fd31;
	st.global.f64 	[%rd9], %fd32;
	add.s64 	%rd39, %rd38, %rd10;
	ld.global.f64 	%fd33, [%rd39];
	ld.global.f64 	%fd34, [%rd11];
	fma.rn.f64 	%fd35, %fd29, %fd33, %fd34;
	st.global.f64 	[%rd11], %fd35;
	add.s64 	%rd40, %rd39, %rd10;
	ld.global.f64 	%fd36, [%rd40];
	ld.global.f64 	%fd37, [%rd12];
	fma.rn.f64 	%fd38, %fd29, %fd36, %fd37;
	st.global.f64 	[%rd12], %fd38;
	add.s64 	%rd41, %rd37, %rd10;
	ld.global.f64 	%fd39, [%rd41];
	mul.f64 	%fd40, %fd5, %fd39;
	add.s64 	%rd42, %rd40, %rd10;
	ld.global.f64 	%fd41, [%rd42];
	ld.global.f64 	%fd42, [%rd9];
	fma.rn.f64 	%fd43, %fd40, %fd41, %fd42;
	st.global.f64 	[%rd9], %fd43;
	add.s64 	%rd43, %rd42, %rd10;
	ld.global.f64 	%fd44, [%rd43];
	ld.global.f64 	%fd45, [%rd11];
	fma.rn.f64 	%fd46, %fd40, %fd44, %fd45;
	st.global.f64 	[%rd11], %fd46;
	add.s64 	%rd44, %rd43, %rd10;
	ld.global.f64 	%fd47, [%rd44];
	ld.global.f64 	%fd48, [%rd12];
	fma.rn.f64 	%fd49, %fd40, %fd47, %fd48;
	st.global.f64 	[%rd12], %fd49;
	add.s32 	%r161, %r161, 4;
	setp.ne.s32 	%p6, %r161, %r42;
	mov.u32 	%r163, %r42;
	@%p6 bra 	$L__BB0_37;
$L__BB0_38:
	setp.eq.s32 	%p7, %r41, 0;
	@%p7 bra 	$L__BB0_43;
	setp.eq.s32 	%p8, %r41, 1;
	@%p8 bra 	$L__BB0_41;
	mad.lo.s32 	%r69, %r163, %r3, %r46;
	mad.lo.s32 	%r70, %r163, %r56, %r144;
	mul.wide.s32 	%rd45, %r70, 8;
	add.s64 	%rd46, %rd2, %rd45;
	ld.global.f64 	%fd50, [%rd46];
	mul.f64 	%fd51, %fd5, %fd50;
	mul.wide.s32 	%rd47, %r69, 8;
	add.s64 	%rd48, %rd1, %rd47;
	ld.global.f64 	%fd52, [%rd48];
	ld.global.f64 	%fd53, [%rd9];
	fma.rn.f64 	%fd54, %fd51, %fd52, %fd53;
	st.global.f64 	[%rd9], %fd54;
	add.s64 	%rd49, %rd48, %rd10;
	ld.global.f64 	%fd55, [%rd49];
	ld.global.f64 	%fd56, [%rd11];
	fma.rn.f64 	%fd57, %fd51, %fd55, %fd56;
	st.global.f64 	[%rd11], %fd57;
	add.s64 	%rd50, %rd49, %rd10;
	ld.global.f64 	%fd58, [%rd50];
	ld.global.f64 	%fd59, [%rd12];
	fma.rn.f64 	%fd60, %fd51, %fd58, %fd59;
	st.global.f64 	[%rd12], %fd60;
	add.s64 	%rd51, %rd46, %rd10;
	ld.global.f64 	%fd61, [%rd51];
	mul.f64 	%fd62, %fd5, %fd61;
	add.s64 	%rd52, %rd50, %rd10;
	ld.global.f64 	%fd63, [%rd52];
	ld.global.f64 	%fd64, [%rd9];
	fma.rn.f64 	%fd65, %fd62, %fd63, %fd64;
	st.global.f64 	[%rd9], %fd65;
	add.s64 	%rd53, %rd52, %rd10;
	ld.global.f64 	%fd66, [%rd53];
	ld.global.f64 	%fd67, [%rd11];
	fma.rn.f64 	%fd68, %fd62, %fd66, %fd67;
	st.global.f64 	[%rd11], %fd68;
	add.s64 	%rd54, %rd53, %rd10;
	ld.global.f64 	%fd69, [%rd54];
	ld.global.f64 	%fd70, [%rd12];
	fma.rn.f64 	%fd71, %fd62, %fd69, %fd70;
	st.global.f64 	[%rd12], %fd71;
	add.s32 	%r163, %r163, 2;
$L__BB0_41:
	setp.eq.s32 	%p9, %r43, 0;
	@%p9 bra 	$L__BB0_43;
	mad.lo.s32 	%r71, %r163, %r3, %r46;
	mad.lo.s32 	%r72, %r163, %r56, %r144;
	mul.wide.s32 	%rd55, %r72, 8;
	add.s64 	%rd56, %rd2, %rd55;
	ld.global.f64 	%fd72, [%rd56];
	mul.f64 	%fd73, %fd5, %fd72;
	mul.wide.s32 	%rd57, %r71, 8;
	add.s64 	%rd58, %rd1, %rd57;
	ld.global.f64 	%fd74, [%rd58];
	ld.global.f64 	%fd75, [%rd9];
	fma.rn.f64 	%fd76, %fd73, %fd74, %fd75;
	st.global.f64 	[%rd9], %fd76;
	add.s64 	%rd59, %rd58, %rd10;
	ld.global.f64 	%fd77, [%rd59];
	ld.global.f64 	%fd78, [%rd11];
	fma.rn.f64 	%fd79, %fd73, %fd77, %fd78;
	st.global.f64 	[%rd11], %fd79;
	add.s64 	%rd60, %rd59, %rd10;
	ld.global.f64 	%fd80, [%rd60];
	ld.global.f64 	%fd81, [%rd12];
	fma.rn.f64 	%fd82, %fd73, %fd80, %fd81;
	st.global.f64 	[%rd12], %fd82;
$L__BB0_43:
	ld.param.u32 	%r120, [_Z17no_tmpM_os_kerneliiiiPdS_S_S__param_2];
	add.s32 	%r160, %r160, 1;
	setp.ne.s32 	%p10, %r160, %r120;
	@%p10 bra 	$L__BB0_35;
	add.s32 	%r144, %r144, %r5;
	setp.lt.s32 	%p11, %r144, %r56;
	@%p11 bra 	$L__BB0_34;
	bra.uni 	$L__BB0_46;
$L__BB0_45:
	mul.wide.s32 	%rd17, %r144, 8;
	add.s64 	%rd18, %rd4, %rd17;
	mov.b64 	%rd19, 0;
	st.global.u64 	[%rd18], %rd19;
	mul.wide.s32 	%rd20, %r56, 8;
	add.s64 	%rd21, %rd18, %rd20;
	st.global.u64 	[%rd21], %rd19;
	add.s64 	%rd22, %rd21, %rd20;
	st.global.u64 	[%rd22], %rd19;
	add.s32 	%r144, %r144, %r5;
	setp.lt.s32 	%p4, %r144, %r56;
	@%p4 bra 	$L__BB0_45;
$L__BB0_46:
	ret;

}


// ===== COMPILED SASS (sm_100) =====

	.target	sm_100

	.elftype	@"ET_EXEC"


//--------------------- .note.nv.tkinfo           --------------------------
	.section	.note.nv.tkinfo,"",@"SHT_NOTE"
	.sectionflags	@"SHF_NOTE_NV_TKINFO"
	.tkinfo
        /*0018*/ 	.word	0x00000002
        /*0030*/ 	.string	""
        /*0030*/ 	.string	"ptxas"
        /*0030*/ 	.string	"Cuda compilation tools, release 13.0, V13.0.88"
        /*0030*/ 	.string	"Build cuda_13.0.r13.0/compiler.36424714_0"
        /*0030*/ 	.string	"-arch sm_100 -m 64 "



//--------------------- .note.nv.cuinfo           --------------------------
	.section	.note.nv.cuinfo,"",@"SHT_NOTE"
	.sectionflags	@"SHF_NOTE_NV_CUINFO"
        /*0018*/ 	.short	0x0002
        /*001a*/ 	.short	0x0064
        /*001c*/ 	.short	0x0082
	.zero		2


//--------------------- .nv.info                  --------------------------
	.section	.nv.info,"",@"SHT_CUDA_INFO"
	.align	4


	//----- nvinfo : EIATTR_REGCOUNT
	.align		4
        /*0000*/ 	.byte	0x04, 0x2f
        /*0002*/ 	.short	(.L_1 - .L_0)
	.align		4
.L_0:
        /*0004*/ 	.word	index@(_Z17no_tmpM_os_kerneliiiiPdS_S_S_)
        /*0008*/ 	.word	0x00000030


	//----- nvinfo : EIATTR_FRAME_SIZE
	.align		4
.L_1:
        /*000c*/ 	.byte	0x04, 0x11
        /*000e*/ 	.short	(.L_3 - .L_2)
	.align		4
.L_2:
        /*0010*/ 	.word	index@(_Z17no_tmpM_os_kerneliiiiPdS_S_S_)
        /*0014*/ 	.word	0x00000000


	//----- nvinfo : EIATTR_MIN_STACK_SIZE
	.align		4
.L_3:
        /*0018*/ 	.byte	0x04, 0x12
        /*001a*/ 	.short	(.L_5 - .L_4)
	.align		4
.L_4:
        /*001c*/ 	.word	index@(_Z17no_tmpM_os_kerneliiiiPdS_S_S_)
        /*0020*/ 	.word	0x00000000
.L_5:


//--------------------- .nv.compat                --------------------------
	.section	.nv.compat,"",@"SHT_CUDA_COMPAT_INFO"
	.align	4
        /*0000*/ 	.byte	0x02, 0x09, 0x00, 0x00, 0x02, 0x02, 0x01, 0x00, 0x02, 0x05, 0x05, 0x00, 0x03, 0x07, 0x01, 0x01
        /*0010*/ 	.byte	0x02, 0x03, 0x00, 0x00, 0x02, 0x06, 0x01, 0x00, 0x04, 0x0b, 0x08, 0x00, 0x01, 0x00, 0x00, 0x00
        /*0020*/ 	.byte	0x00, 0x00, 0x00, 0x00


//--------------------- .nv.info._Z17no_tmpM_os_kerneliiiiPdS_S_S_ --------------------------
	.section	.nv.info._Z17no_tmpM_os_kerneliiiiPdS_S_S_,"",@"SHT_CUDA_INFO"
	.sectionflags	@""
	.align	4


	//----- nvinfo : EIATTR_CUDA_API_VERSION
	.align		4
        /*0000*/ 	.byte	0x04, 0x37
        /*0002*/ 	.short	(.L_7 - .L_6)
.L_6:
        /*0004*/ 	.word	0x00000082


	//----- nvinfo : EIATTR_KPARAM_INFO
	.align		4
.L_7:
        /*0008*/ 	.byte	0x04, 0x17
        /*000a*/ 	.short	(.L_9 - .L_8)
.L_8:
        /*000c*/ 	.word	0x00000000
        /*0010*/ 	.short	0x0007
        /*0012*/ 	.short	0x0028
        /*0014*/ 	.byte	0x00, 0xf5, 0x21, 0x00


	//----- nvinfo : EIATTR_KPARAM_INFO
	.align		4
.L_9:
        /*0018*/ 	.byte	0x04, 0x17
        /*001a*/ 	.short	(.L_11 - .L_10)
.L_10:
        /*001c*/ 	.word	0x00000000
        /*0020*/ 	.short	0x0006
        /*0022*/ 	.short	0x0020
        /*0024*/ 	.byte	0x00, 0xf5, 0x21, 0x00


	//----- nvinfo : EIATTR_KPARAM_INFO
	.align		4
.L_11:
        /*0028*/ 	.byte	0x04, 0x17
        /*002a*/ 	.short	(.L_13 - .L_12)
.L_12:
        /*002c*/ 	.word	0x00000000
        /*0030*/ 	.short	0x0005
        /*0032*/ 	.short	0x0018
        /*0034*/ 	.byte	0x00, 0xf5, 0x21, 0x00


	//----- nvinfo : EIATTR_KPARAM_INFO
	.align		4
.L_13:
        /*0038*/ 	.byte	0x04, 0x17
        /*003a*/ 	.short	(.L_15 - .L_14)
.L_14:
        /*003c*/ 	.word	0x00000000
        /*0040*/ 	.short	0x0004
        /*0042*/ 	.short	0x0010
        /*0044*/ 	.byte	0x00, 0xf5, 0x21, 0x00


	//----- nvinfo : EIATTR_KPARAM_INFO
	.align		4
.L_15:
        /*0048*/ 	.byte	0x04, 0x17
        /*004a*/ 	.short	(.L_17 - .L_16)
.L_16:
        /*004c*/ 	.word	0x00000000
        /*0050*/ 	.short	0x0003
        /*0052*/ 	.short	0x000c
        /*0054*/ 	.byte	0x00, 0xf0, 0x11, 0x00


	//----- nvinfo : EIATTR_KPARAM_INFO
	.align		4
.L_17:
        /*0058*/ 	.byte	0x04, 0x17
        /*005a*/ 	.short	(.L_19 - .L_18)
.L_18:
        /*005c*/ 	.word	0x00000000
        /*0060*/ 	.short	0x0002
        /*0062*/ 	.short	0x0008
        /*0064*/ 	.byte	0x00, 0xf0, 0x11, 0x00


	//----- nvinfo : EIATTR_KPARAM_INFO
	.align		4
.L_19:
        /*0068*/ 	.byte	0x04, 0x17
        /*006a*/ 	.short	(.L_21 - .L_20)
.L_20:
        /*006c*/ 	.word	0x00000000
        /*0070*/ 	.short	0x0001
        /*0072*/ 	.short	0x0004
        /*0074*/ 	.byte	0x00, 0xf0, 0x11, 0x00


	//----- nvinfo : EIATTR_KPARAM_INFO
	.align		4
.L_21:
        /*0078*/ 	.byte	0x04, 0x17
        /*007a*/ 	.short	(.L_23 - .L_22)
.L_22:
        /*007c*/ 	.word	0x00000000
        /*0080*/ 	.short	0x0000
        /*0082*/ 	.short	0x0000
        /*0084*/ 	.byte	0x00, 0xf0, 0x11, 0x00


	//----- nvinfo : EIATTR_SPARSE_MMA_MASK
	.align		4
.L_23:
        /*0088*/ 	.byte	0x03, 0x50
        /*008a*/ 	.short	0x0000


	//----- nvinfo : EIATTR_MAXREG_COUNT
	.align		4
        /*008c*/ 	.byte	0x03, 0x1b
        /*008e*/ 	.short	0x00ff


	//----- nvinfo : EIATTR_MERCURY_ISA_VERSION
	.align		4
        /*0090*/ 	.byte	0x03, 0x5f
        /*0092*/ 	.short	0x0101


	//----- nvinfo : EIATTR_VRC_CTA_INIT_COUNT
	.align		4
        /*0094*/ 	.byte	0x02, 0x4a
	.zero		1
	.zero		1


	//----- nvinfo : EIATTR_EXIT_INSTR_OFFSETS
	.align		4
        /*0098*/ 	.byte	0x04, 0x1c
        /*009a*/ 	.short	(.L_25 - .L_24)


	//   ....[0]....
.L_24:
        /*009c*/ 	.word	0x00000070


	//   ....[1]....
        /*00a0*/ 	.word	0x00002010


	//   ....[2]....
        /*00a4*/ 	.word	0x000020e0


	//   ....[3]....
        /*00a8*/ 	.word	0x00002c00


	//----- nvinfo : EIATTR_CRS_STACK_SIZE
	.align		4
.L_25:
        /*00ac*/ 	.byte	0x04, 0x1e
        /*00ae*/ 	.short	(.L_27 - .L_26)
.L_26:
        /*00b0*/ 	.word	0x00000000


	//----- nvinfo : EIATTR_CBANK_PARAM_SIZE
	.align		4
.L_27:
        /*00b4*/ 	.byte	0x03, 0x19
        /*00b6*/ 	.short	0x0030


	//----- nvinfo : EIATTR_PARAM_CBANK
	.align		4
        /*00b8*/ 	.byte	0x04, 0x0a
        /*00ba*/ 	.short	(.L_29 - .L_28)
	.align		4
.L_28:
        /*00bc*/ 	.word	index@(.nv.constant0._Z17no_tmpM_os_kerneliiiiPdS_S_S_)
        /*00c0*/ 	.short	0x0380
        /*00c2*/ 	.short	0x0030


	//----- nvinfo : EIATTR_SW_WAR
	.align		4
.L_29:
        /*00c4*/ 	.byte	0x04, 0x36
        /*00c6*/ 	.short	(.L_31 - .L_30)
.L_30:
        /*00c8*/ 	.word	0x00000008
.L_31:


//--------------------- .nv.callgraph             --------------------------
	.section	.nv.callgraph,"",@"SHT_CUDA_CALLGRAPH"
	.align	4
	.sectionentsize	8
	.align		4
        /*0000*/ 	.word	0x00000000
	.align		4
        /*0004*/ 	.word	0xffffffff
	.align		4
        /*0008*/ 	.word	0x00000000
	.align		4
        /*000c*/ 	.word	0xfffffffe
	.align		4
        /*0010*/ 	.word	0x00000000
	.align		4
        /*0014*/ 	.word	0xfffffffd
	.align		4
        /*0018*/ 	.word	0x00000000
	.align		4
        /*001c*/ 	.word	0xfffffffc


//--------------------- .text._Z17no_tmpM_os_kerneliiiiPdS_S_S_ --------------------------
	.section	.text._Z17no_tmpM_os_kerneliiiiPdS_S_S_,"ax",@progbits
	.align	128
        .global         _Z17no_tmpM_os_kerneliiiiPdS_S_S_
        .type           _Z17no_tmpM_os_kerneliiiiPdS_S_S_,@function
        .size           _Z17no_tmpM_os_kerneliiiiPdS_S_S_,(.L_x_26 - _Z17no_tmpM_os_kerneliiiiPdS_S_S_)
        .other          _Z17no_tmpM_os_kerneliiiiPdS_S_S_,@"STO_CUDA_ENTRY STV_DEFAULT"
_Z17no_tmpM_os_kerneliiiiPdS_S_S_:
.text._Z17no_tmpM_os_kerneliiiiPdS_S_S_:
[----:B------:R-:W-:Y:S01]  /*0000*/  LDC R1, c[0x0][0x37c] ;  /* 0x0000df00ff017b82 */ /* 0x000fe20000000800 */
[----:B------:R-:W0:Y:S07]  /*0010*/  S2R R3, SR_TID.X ;  /* 0x0000000000037919 */ /* 0x000e2e0000002100 */
[----:B------:R-:W0:Y:S08]  /*0020*/  S2UR UR4, SR_CTAID.X ;  /* 0x00000000000479c3 */ /* 0x000e300000002500 */
[----:B------:R-:W0:Y:S08]  /*0030*/  LDC R12, c[0x0][0x360] ;  /* 0x0000d800ff0c7b82 */ /* 0x000e300000000800 */
[----:B------:R-:W1:Y:S01]  /*0040*/  LDC R13, c[0x0][0x380] ;  /* 0x0000e000ff0d7b82 */ /* 0x000e620000000800 */
[----:B0-----:R-:W-:-:S05]  /*0050*/  IMAD R3, R12, UR4, R3 ;  /* 0x000000040c037c24 */ /* 0x001fca000f8e0203 */
[----:B-1----:R-:W-:-:S13]  /*0060*/  ISETP.GE.AND P0, PT, R3, R13, PT ;  /* 0x0000000d0300720c */ /* 0x002fda0003f06270 */
[----:B------:R-:W-:Y:S05]  /*0070*/  @P0 EXIT ;  /* 0x000000000000094d */ /* 0x000fea0003800000 */
[----:B------:R-:W0:Y:S01]  /*0080*/  LDCU.64 UR6, c[0x0][0x388] ;  /* 0x00007100ff0677ac */ /* 0x000e220008000a00 */
[----:B------:R-:W-:Y:S01]  /*0090*/  LEA R0, R13, R13, 0x1 ;  /* 0x0000000d0d007211 */ /* 0x000fe200078e08ff */
[----:B------:R-:W1:Y:S01]  /*00a0*/  LDCU UR4, c[0x0][0x370] ;  /* 0x00006e00ff0477ac */ /* 0x000e620008000800 */
[----:B------:R-:W2:Y:S01]  /*00b0*/  LDCU UR5, c[0x0][0x384] ;  /* 0x00007080ff0577ac */ /* 0x000ea20008000800 */
[----:B------:R-:W3:Y:S01]  /*00c0*/  LDCU.64 UR8, c[0x0][0x358] ;  /* 0x00006b00ff0877ac */ /* 0x000ee20008000a00 */
[----:B0-----:R-:W-:Y:S01]  /*00d0*/  UISETP.GE.AND UP0, UPT, UR6, UR7, UPT ;  /* 0x000000070600728c */ /* 0x001fe2000bf06270 */
[----:B-1----:R-:W-:Y:S02]  /*00e0*/  IMAD R12, R12, UR4, RZ ;  /* 0x000000040c0c7c24 */ /* 0x002fe4000f8e02ff */
[----:B--2---:R-:W-:-:S06]  /*00f0*/  IMAD R2, R0, UR5, RZ ;  /* 0x0000000500027c24 */ /* 0x004fcc000f8e02ff */
[----:B---3--:R-:W-:Y:S05]  /*0100*/  BRA.U UP0, `(.L_x_0) ;  /* 0x0000001d00c47547 */ /* 0x008fea000b800000 */
[----:B------:R-:W-:Y:S02]  /*0110*/  UIADD3 UR4, UPT, UPT, -UR6, UR7, URZ ;  /* 0x0000000706047290 */ /* 0x000fe4000fffe1ff */
[----:B------:R-:W-:Y:S02]  /*0120*/  ULOP3.LUT UR5, UR6, 0x7ffffffe, URZ, 0xc0, !UPT ;  /* 0x7ffffffe06057892 */ /* 0x000fe4000f8ec0ff */
[----:B------:R-:W-:-:S12]  /*0130*/  ULOP3.LUT UR4, UR4, 0xfffffffc, URZ, 0xc0, !UPT ;  /* 0xfffffffc04047892 */ /* 0x000fd8000f8ec0ff */
.L_x_16:
[----:B0-2-4-:R-:W0:Y:S01]  /*0140*/  LDC.64 R8, c[0x0][0x3a8] ;  /* 0x0000ea00ff087b82 */ /* 0x015e220000000a00 */
[----:B------:R-:W1:Y:S07]  /*0150*/  LDCU UR6, c[0x0][0x388] ;  /* 0x00007100ff0677ac */ /* 0x000e6e0008000800 */
[----:B---3--:R-:W2:Y:S01]  /*0160*/  LDC R13, c[0x0][0x380] ;  /* 0x0000e000ff0d7b82 */ /* 0x008ea20000000800 */
[----:B-1----:R-:W-:Y:S01]  /*0170*/  UISETP.GE.AND UP0, UPT, UR6, 0x1, UPT ;  /* 0x000000010600788c */ /* 0x002fe2000bf06270 */
[----:B0-----:R-:W-:-:S05]  /*0180*/  IMAD.WIDE R8, R3, 0x8, R8 ;  /* 0x0000000803087825 */ /* 0x001fca00078e0208 */
[----:B------:R0:W-:Y:S01]  /*0190*/  STG.E.64 desc[UR8][R8.64], RZ ;  /* 0x000000ff08007986 */ /* 0x0001e2000c101b08 */
[----:B--2---:R-:W-:-:S05]  /*01a0*/  IMAD.WIDE R10, R13, 0x8, R8 ;  /* 0x000000080d0a7825 */ /* 0x004fca00078e0208 */
[----:B------:R0:W-:Y:S01]  /*01b0*/  STG.E.64 desc[UR8][R10.64], RZ ;  /* 0x000000ff0a007986 */ /* 0x0001e2000c101b08 */
[----:B------:R-:W-:-:S05]  /*01c0*/  IMAD.WIDE R12, R13, 0x8, R10 ;  /* 0x000000080d0c7825 */ /* 0x000fca00078e020a */
[----:B------:R0:W-:Y:S01]  /*01d0*/  STG.E.64 desc[UR8][R12.64], RZ ;  /* 0x000000ff0c007986 */ /* 0x0001e2000c101b08 */
[----:B-----5:R-:W-:Y:S05]  /*01e0*/  BRA.U !UP0, `(.L_x_1) ;  /* 0x0000001108c87547 */ /* 0x020fea000b800000 */
[----:B------:R-:W-:-:S07]  /*01f0*/  HFMA2 R6, -RZ, RZ, 0, 0 ;  /* 0x00000000ff067431 */ /* 0x000fce00000001ff */
.L_x_6:
[----:B-1----:R-:W1:Y:S08]  /*0200*/  LDC R14, c[0x0][0x380] ;  /* 0x0000e000ff0e7b82 */ /* 0x002e700000000800 */
[----:B--2--5:R-:W2:Y:S01]  /*0210*/  LDC.64 R4, c[0x0][0x390] ;  /* 0x0000e400ff047b82 */ /* 0x024ea20000000a00 */
[----:B-1----:R-:W-:-:S04]  /*0220*/  IMAD R7, R6, R14, R3 ;  /* 0x0000000e06077224 */ /* 0x002fc800078e0203 */
[----:B--2---:R-:W-:-:S03]  /*0230*/  IMAD.WIDE R4, R7, 0x8, R4 ;  /* 0x0000000807047825 */ /* 0x004fc600078e0204 */
[----:B------:R-:W1:Y:S03]  /*0240*/  LDC R7, c[0x0][0x388] ;  /* 0x0000e200ff077b82 */ /* 0x000e660000000800 */
[----:B------:R-:W5:Y:S01]  /*0250*/  LDG.E.64 R4, desc[UR8][R4.64] ;  /* 0x0000000804047981 */ /* 0x000f62000c1e1b00 */
[----:B-1----:R-:W-:-:S04]  /*0260*/  IADD3 R15, PT, PT, R7, -0x1, RZ ;  /* 0xffffffff070f7810 */ /* 0x002fc80007ffe0ff */
[----:B------:R-:W-:Y:S02]  /*0270*/  ISETP.GE.U32.AND P0, PT, R15, 0x3, PT ;  /* 0x000000030f00780c */ /* 0x000fe40003f06070 */
[----:B------:R-:W-:-:S11]  /*0280*/  MOV R15, RZ ;  /* 0x000000ff000f7202 */ /* 0x000fd60000000f00 */
[----:B---3--:R-:W-:Y:S05]  /*0290*/  @!P0 BRA `(.L_x_2) ;  /* 0x00000004004c8947 */ /* 0x008fea0003800000 */
[----:B------:R-:W-:Y:S01]  /*02a0*/  LOP3.LUT R15, R7, 0x7ffffffc, RZ, 0xc0, !PT ;  /* 0x7ffffffc070f7812 */ /* 0x000fe200078ec0ff */
[----:B------:R-:W-:Y:S01]  /*02b0*/  IMAD R19, R6, R2, R3 ;  /* 0x0000000206137224 */ /* 0x000fe200078e0203 */
[----:B------:R-:W-:Y:S02]  /*02c0*/  MOV R17, R3 ;  /* 0x0000000300117202 */ /* 0x000fe40000000f00 */
[----:B------:R-:W-:-:S07]  /*02d0*/  IADD3 R16, PT, PT, -R15, RZ, RZ ;  /* 0x000000ff0f107210 */ /* 0x000fce0007ffe1ff */
.L_x_3:
[----:B------:R-:W1:Y:S01]  /*02e0*/  LDC.64 R20, c[0x0][0x398] ;  /* 0x0000e600ff147b82 */ /* 0x000e620000000a00 */
[----:B--2---:R-:W2:Y:S07]  /*02f0*/  LDG.E.64 R28, desc[UR8][R8.64] ;  /* 0x00000008081c7981 */ /* 0x004eae000c1e1b00 */
[----:B------:R-:W3:Y:S01]  /*0300*/  LDC.64 R26, c[0x0][0x3a0] ;  /* 0x0000e800ff1a7b82 */ /* 0x000ee20000000a00 */
[----:B-1----:R-:W-:-:S05]  /*0310*/  IMAD.WIDE R20, R17, 0x8, R20 ;  /* 0x0000000811147825 */ /* 0x002fca00078e0214 */
[----:B------:R-:W4:Y:S01]  /*0320*/  LDG.E.64 R22, desc[UR8][R20.64] ;  /* 0x0000000814167981 */ /* 0x000f22000c1e1b00 */
[----:B---3--:R-:W-:-:S05]  /*0330*/  IMAD.WIDE R26, R19, 0x8, R26 ;  /* 0x00000008131a7825 */ /* 0x008fca00078e021a */
[----:B------:R-:W2:Y:S01]  /*0340*/  LDG.E.64 R24, desc[UR8][R26.64] ;  /* 0x000000081a187981 */ /* 0x000ea2000c1e1b00 */
[----:B------:R-:W-:Y:S01]  /*0350*/  IMAD.WIDE R30, R14, 0x8, R26 ;  /* 0x000000080e1e7825 */ /* 0x000fe200078e021a */
[----:B----45:R-:W-:-:S08]  /*0360*/  DMUL R22, R4, R22 ;  /* 0x0000001604167228 */ /* 0x030fd00000000000 */
[----:B--2---:R-:W-:-:S07]  /*0370*/  DFMA R28, R22, R24, R28 ;  /* 0x00000018161c722b */ /* 0x004fce000000001c */
[----:B------:R1:W-:Y:S04]  /*0380*/  STG.E.64 desc[UR8][R8.64], R28 ;  /* 0x0000001c08007986 */ /* 0x0003e8000c101b08 */
[----:B------:R-:W2:Y:S04]  /*0390*/  LDG.E.64 R24, desc[UR8][R30.64] ;  /* 0x000000081e187981 */ /* 0x000ea8000c1e1b00 */
[----:B------:R-:W2:Y:S02]  /*03a0*/  LDG.E.64 R32, desc[UR8][R10.64] ;  /* 0x000000080a207981 */ /* 0x000ea4000c1e1b00 */
[----:B--2---:R-:W-:Y:S01]  /*03b0*/  DFMA R32, R22, R24, R32 ;  /* 0x000000181620722b */ /* 0x004fe20000000020 */
[----:B------:R-:W-:-:S06]  /*03c0*/  IMAD.WIDE R24, R14, 0x8, R30 ;  /* 0x000000080e187825 */ /* 0x000fcc00078e021e */
[----:B------:R2:W-:Y:S04]  /*03d0*/  STG.E.64 desc[UR8][R10.64], R32 ;  /* 0x000000200a007986 */ /* 0x0005e8000c101b08 */
[----:B------:R-:W3:Y:S04]  /*03e0*/  LDG.E.64 R34, desc[UR8][R24.64] ;  /* 0x0000000818227981 */ /* 0x000ee8000c1e1b00 */
[----:B------:R-:W3:Y:S01]  /*03f0*/  LDG.E.64 R26, desc[UR8][R12.64] ;  /* 0x000000080c1a7981 */ /* 0x000ee2000c1e1b00 */
[----:B------:R-:W-:-:S04]  /*0400*/  IMAD.WIDE R20, R14, 0x8, R20 ;  /* 0x000000080e147825 */ /* 0x000fc800078e0214 */
[----:B-1----:R-:W-:Y:S01]  /*0410*/  IMAD.WIDE R28, R14, 0x8, R24 ;  /* 0x000000080e1c7825 */ /* 0x002fe200078e0218 */
[----:B---3--:R-:W-:-:S07]  /*0420*/  DFMA R26, R22, R34, R26 ;  /* 0x00000022161a722b */ /* 0x008fce000000001a */
[----:B------:R1:W-:Y:S04]  /*0430*/  STG.E.64 desc[UR8][R12.64], R26 ;  /* 0x0000001a0c007986 */ /* 0x0003e8000c101b08 */
[----:B------:R-:W3:Y:S04]  /*0440*/  LDG.E.64 R22, desc[UR8][R20.64] ;  /* 0x0000000814167981 */ /* 0x000ee8000c1e1b00 */
[----:B------:R-:W4:Y:S04]  /*0450*/  LDG.E.64 R30, desc[UR8][R28.64] ;  /* 0x000000081c1e7981 */ /* 0x000f28000c1e1b00 */
[----:B------:R-:W4:Y:S01]  /*0460*/  LDG.E.64 R34, desc[UR8][R8.64] ;  /* 0x0000000808227981 */ /* 0x000f22000c1e1b00 */
[----:B--2---:R-:W-:Y:S01]  /*0470*/  IMAD.WIDE R32, R14, 0x8, R28 ;  /* 0x000000080e207825 */ /* 0x004fe200078e021c */
[----:B---3--:R-:W-:-:S08]  /*0480*/  DMUL R22, R4, R22 ;  /* 0x0000001604167228 */ /* 0x008fd00000000000 */
[----:B----4-:R-:W-:-:S07]  /*0490*/  DFMA R30, R22, R30, R34 ;  /* 0x0000001e161e722b */ /* 0x010fce0000000022 */
[----:B------:R2:W-:Y:S04]  /*04a0*/  STG.E.64 desc[UR8][R8.64], R30 ;  /* 0x0000001e08007986 */ /* 0x0005e8000c101b08 */
[----:B------:R-:W3:Y:S04]  /*04b0*/  LDG.E.64 R24, desc[UR8][R32.64] ;  /* 0x0000000820187981 */ /* 0x000ee8000c1e1b00 */
[----:B------:R-:W3:Y:S02]  /*04c0*/  LDG.E.64 R34, desc[UR8][R10.64] ;  /* 0x000000080a227981 */ /* 0x000ee4000c1e1b00 */
[----:B---3--:R-:W-:Y:S01]  /*04d0*/  DFMA R34, R22, R24, R34 ;  /* 0x000000181622722b */ /* 0x008fe20000000022 */
[----:B------:R-:W-:-:S06]  /*04e0*/  IMAD.WIDE R24, R14, 0x8, R32 ;  /* 0x000000080e187825 */ /* 0x000fcc00078e0220 */
[----:B------:R3:W-:Y:S04]  /*04f0*/  STG.E.64 desc[UR8][R10.64], R34 ;  /* 0x000000220a007986 */ /* 0x0007e8000c101b08 */
[----:B-1----:R-:W4:Y:S04]  /*0500*/  LDG.E.64 R26, desc[UR8][R24.64] ;  /* 0x00000008181a7981 */ /* 0x002f28000c1e1b00 */
[----:B------:R-:W4:Y:S01]  /*0510*/  LDG.E.64 R28, desc[UR8][R12.64] ;  /* 0x000000080c1c7981 */ /* 0x000f22000c1e1b00 */
[----:B------:R-:W-:Y:S01]  /*0520*/  IMAD.WIDE R20, R14, 0x8, R20 ;  /* 0x000000080e147825 */ /* 0x000fe200078e0214 */
[----:B----4-:R-:W-:-:S03]  /*0530*/  DFMA R26, R22, R26, R28 ;  /* 0x0000001a161a722b */ /* 0x010fc6000000001c */
[----:B------:R-:W-:-:S04]  /*0540*/  IMAD.WIDE R28, R14, 0x8, R24 ;  /* 0x000000080e1c7825 */ /* 0x000fc800078e0218 */
[----:B------:R1:W-:Y:S04]  /*0550*/  STG.E.64 desc[UR8][R12.64], R26 ;  /* 0x0000001a0c007986 */ /* 0x0003e8000c101b08 */
[----:B------:R-:W4:Y:S04]  /*0560*/  LDG.E.64 R22, desc[UR8][R20.64] ;  /* 0x0000000814167981 */ /* 0x000f28000c1e1b00 */
[----:B--2---:R-:W2:Y:S04]  /*0570*/  LDG.E.64 R30, desc[UR8][R28.64] ;  /* 0x000000081c1e7981 */ /* 0x004ea8000c1e1b00 */
[----:B------:R-:W2:Y:S01]  /*0580*/  LDG.E.64 R32, desc[UR8][R8.64] ;  /* 0x0000000808207981 */ /* 0x000ea2000c1e1b00 */
[----:B----4-:R-:W-:-:S08]  /*0590*/  DMUL R22, R4, R22 ;  /* 0x0000001604167228 */ /* 0x010fd00000000000 */
[----:B--2---:R-:W-:Y:S01]  /*05a0*/  DFMA R30, R22, R30, R32 ;  /* 0x0000001e161e722b */ /* 0x004fe20000000020 */
[----:B------:R-:W-:-:S06]  /*05b0*/  IMAD.WIDE R32, R14, 0x8, R28 ;  /* 0x000000080e207825 */ /* 0x000fcc00078e021c */
[----:B------:R2:W-:Y:S04]  /*05c0*/  STG.E.64 desc[UR8][R8.64], R30 ;  /* 0x0000001e08007986 */ /* 0x0005e8000c101b08 */
[----:B------:R-:W4:Y:S04]  /*05d0*/  LDG.E.64 R24, desc[UR8][R32.64] ;  /* 0x0000000820187981 */ /* 0x000f28000c1e1b00 */
[----:B---3--:R-:W4:Y:S02]  /*05e0*/  LDG.E.64 R34, desc[UR8][R10.64] ;  /* 0x000000080a227981 */ /* 0x008f24000c1e1b00 */
[----:B----4-:R-:W-:Y:S01]  /*05f0*/  DFMA R34, R22, R24, R34 ;  /* 0x000000181622722b */ /* 0x010fe20000000022 */
[----:B------:R-:W-:-:S06]  /*0600*/  IMAD.WIDE R24, R14, 0x8, R32 ;  /* 0x000000080e187825 */ /* 0x000fcc00078e0220 */
[----:B------:R3:W-:Y:S04]  /*0610*/  STG.E.64 desc[UR8][R10.64], R34 ;  /* 0x000000220a007986 */ /* 0x0007e8000c101b08 */
[----:B-1----:R-:W4:Y:S04]  /*0620*/  LDG.E.64 R26, desc[UR8][R24.64] ;  /* 0x00000008181a7981 */ /* 0x002f28000c1e1b00 */
[----:B------:R-:W4:Y:S02]  /*0630*/  LDG.E.64 R28, desc[UR8][R12.64] ;  /* 0x000000080c1c7981 */ /* 0x000f24000c1e1b00 */
[----:B----4-:R-:W-:Y:S01]  /*0640*/  DFMA R26, R22, R26, R28 ;  /* 0x0000001a161a722b */ /* 0x010fe2000000001c */
[----:B------:R-:W-:-:S06]  /*0650*/  IMAD.WIDE R22, R14, 0x8, R20 ;  /* 0x000000080e167825 */ /* 0x000fcc00078e0214 */
[----:B------:R1:W-:Y:S01]  /*0660*/  STG.E.64 desc[UR8][R12.64], R26 ;  /* 0x0000001a0c007986 */ /* 0x0003e2000c101b08 */
[----:B------:R-:W-:-:S03]  /*0670*/  IMAD.WIDE R28, R14, 0x8, R24 ;  /* 0x000000080e1c7825 */ /* 0x000fc600078e0218 */
[----:B------:R-:W4:Y:S04]  /*0680*/  LDG.E.64 R20, desc[UR8][R22.64] ;  /* 0x0000000816147981 */ /* 0x000f28000c1e1b00 */
[----:B--2---:R-:W2:Y:S04]  /*0690*/  LDG.E.64 R30, desc[UR8][R28.64] ;  /* 0x000000081c1e7981 */ /* 0x004ea8000c1e1b00 */
[----:B------:R-:W2:Y:S01]  /*06a0*/  LDG.E.64 R32, desc[UR8][R8.64] ;  /* 0x0000000808207981 */ /* 0x000ea2000c1e1b00 */
[----:B------:R-:W-:Y:S01]  /*06b0*/  IMAD.WIDE R24, R14, 0x8, R28 ;  /* 0x000000080e187825 */ /* 0x000fe200078e021c */
[----:B----4-:R-:W-:-:S08]  /*06c0*/  DMUL R20, R4, R20 ;  /* 0x0000001404147228 */ /* 0x010fd00000000000 */
[----:B--2---:R-:W-:-:S07]  /*06d0*/  DFMA R30, R20, R30, R32 ;  /* 0x0000001e141e722b */ /* 0x004fce0000000020 */
[----:B------:R2:W-:Y:S04]  /*06e0*/  STG.E.64 desc[UR8][R8.64], R30 ;  /* 0x0000001e08007986 */ /* 0x0005e8000c101b08 */
[----:B------:R-:W4:Y:S04]  /*06f0*/  LDG.E.64 R32, desc[UR8][R24.64] ;  /* 0x0000000818207981 */ /* 0x000f28000c1e1b00 */
[----:B---3--:R-:W4:Y:S01]  /*0700*/  LDG.E.64 R34, desc[UR8][R10.64] ;  /* 0x000000080a227981 */ /* 0x008f22000c1e1b00 */
[----:B------:R-:W-:Y:S01]  /*0710*/  IMAD.WIDE R22, R14, 0x8, R24 ;  /* 0x000000080e167825 */ /* 0x000fe200078e0218 */
[----:B----4-:R-:W-:-:S07]  /*0720*/  DFMA R32, R20, R32, R34 ;  /* 0x000000201420722b */ /* 0x010fce0000000022 */
[----:B------:R2:W-:Y:S04]  /*0730*/  STG.E.64 desc[UR8][R10.64], R32 ;  /* 0x000000200a007986 */ /* 0x0005e8000c101b08 */
[----:B------:R-:W3:Y:S04]  /*0740*/  LDG.E.64 R22, desc[UR8][R22.64] ;  /* 0x0000000816167981 */ /* 0x000ee8000c1e1b00 */
[----:B-1----:R-:W3:Y:S01]  /*0750*/  LDG.E.64 R26, desc[UR8][R12.64] ;  /* 0x000000080c1a7981 */ /* 0x002ee2000c1e1b00 */
[----:B------:R-:W-:-:S04]  /*0760*/  IADD3 R16, PT, PT, R16, 0x4, RZ ;  /* 0x0000000410107810 */ /* 0x000fc80007ffe0ff */
[----:B------:R-:W-:Y:S01]  /*0770*/  ISETP.NE.AND P0, PT, R16, RZ, PT ;  /* 0x000000ff1000720c */ /* 0x000fe20003f05270 */
[C---:B------:R-:W-:Y:S01]  /*0780*/  IMAD R19, R14.reuse, 0xc, R19 ;  /* 0x0000000c0e137824 */ /* 0x040fe200078e0213 */
[----:B------:R-:W-:Y:S01]  /*0790*/  LEA R17, R14, R17, 0x2 ;  /* 0x000000110e117211 */ /* 0x000fe200078e10ff */
[----:B---3--:R-:W-:-:S07]  /*07a0*/  DFMA R26, R20, R22, R26 ;  /* 0x00000016141a722b */ /* 0x008fce000000001a */
[----:B------:R2:W-:Y:S03]  /*07b0*/  STG.E.64 desc[UR8][R12.64], R26 ;  /* 0x0000001a0c007986 */ /* 0x0005e6000c101b08 */
[----:B------:R-:W-:Y:S05]  /*07c0*/  @P0 BRA `(.L_x_3) ;  /* 0xfffffff800c40947 */ /* 0x000fea000383ffff */
.L_x_2:
[----:B------:R-:W-:-:S13]  /*07d0*/  LOP3.LUT P0, R16, R7, 0x3, RZ, 0xc0, !PT ;  /* 0x0000000307107812 */ /* 0x000fda000780c0ff */
[----:B------:R-:W-:Y:S05]  /*07e0*/  @!P0 BRA `(.L_x_4) ;  /* 0x0000000400188947 */ /* 0x000fea0003800000 */
[----:B------:R-:W-:Y:S02]  /*07f0*/  ISETP.NE.AND P0, PT, R16, 0x1, PT ;  /* 0x000000011000780c */ /* 0x000fe40003f05270 */
[----:B------:R-:W-:-:S04]  /*0800*/  LOP3.LUT R17, R7, 0x1, RZ, 0xc0, !PT ;  /* 0x0000000107117812 */ /* 0x000fc800078ec0ff */
[----:B------:R-:W-:-:S07]  /*0810*/  ISETP.NE.U32.AND P1, PT, R17, 0x1, PT ;  /* 0x000000011100780c */ /* 0x000fce0003f25070 */
[----:B------:R-:W-:Y:S06]  /*0820*/  @!P0 BRA `(.L_x_5) ;  /* 0x0000000000a88947 */ /* 0x000fec0003800000 */
[----:B------:R-:W1:Y:S01]  /*0830*/  LDC.64 R16, c[0x0][0x398] ;  /* 0x0000e600ff107b82 */ /* 0x000e620000000a00 */
[--C-:B------:R-:W-:Y:S01]  /*0840*/  IMAD R19, R15, R14, R3.reuse ;  /* 0x0000000e0f137224 */ /* 0x100fe200078e0203 */
[----:B------:R-:W3:Y:S01]  /*0850*/  LDG.E.64 R24, desc[UR8][R8.64] ;  /* 0x0000000808187981 */ /* 0x000ee2000c1e1b00 */
[----:B------:R-:W-:-:S04]  /*0860*/  IMAD R23, R6, R2, R3 ;  /* 0x0000000206177224 */ /* 0x000fc800078e0203 */
[----:B------:R-:W-:Y:S01]  /*0870*/  IMAD R23, R0, R15, R23 ;  /* 0x0000000f00177224 */ /* 0x000fe200078e0217 */
[----:B------:R-:W4:Y:S01]  /*0880*/  LDC.64 R20, c[0x0][0x3a0] ;  /* 0x0000e800ff147b82 */ /* 0x000f220000000a00 */
[----:B-1----:R-:W-:-:S05]  /*0890*/  IMAD.WIDE R16, R19, 0x8, R16 ;  /* 0x0000000813107825 */ /* 0x002fca00078e0210 */
[----:B------:R-:W2:Y:S01]  /*08a0*/  LDG.E.64 R18, desc[UR8][R16.64] ;  /* 0x0000000810127981 */ /* 0x000ea2000c1e1b00 */
[----:B----4-:R-:W-:-:S05]  /*08b0*/  IMAD.WIDE R20, R23, 0x8, R20 ;  /* 0x0000000817147825 */ /* 0x010fca00078e0214 */
[----:B------:R-:W3:Y:S01]  /*08c0*/  LDG.E.64 R22, desc[UR8][R20.64] ;  /* 0x0000000814167981 */ /* 0x000ee2000c1e1b00 */
[----:B--2--5:R-:W-:-:S08]  /*08d0*/  DMUL R18, R4, R18 ;  /* 0x0000001204127228 */ /* 0x024fd00000000000 */
[----:B---3--:R-:W-:Y:S01]  /*08e0*/  DFMA R22, R18, R22, R24 ;  /* 0x000000161216722b */ /* 0x008fe20000000018 */
[----:B------:R-:W-:-:S06]  /*08f0*/  IMAD.WIDE R24, R14, 0x8, R20 ;  /* 0x000000080e187825 */ /* 0x000fcc00078e0214 */
        /* <DEDUP_REMOVED lines=8> */
[----:B-1----:R-:W-:Y:S01]  /*0980*/  IMAD.WIDE R22, R14, 0x8, R28 ;  /* 0x000000080e167825 */ /* 0x002fe200078e021c */
[----:B---3--:R-:W-:-:S03]  /*0990*/  DFMA R20, R18, R30, R20 ;  /* 0x0000001e1214722b */ /* 0x008fc60000000014 */
[----:B------:R-:W-:-:S04]  /*09a0*/  IMAD.WIDE R18, R14, 0x8, R16 ;  /* 0x000000080e127825 */ /* 0x000fc800078e0210 */
        /* <DEDUP_REMOVED lines=8> */
[----:B------:R-:W2:Y:S04]  /*0a30*/  LDG.E.64 R28, desc[UR8][R26.64] ;  /* 0x000000081a1c7981 */ /* 0x000ea8000c1e1b00 */
[----:B------:R-:W2:Y:S01]  /*0a40*/  LDG.E.64 R30, desc[UR8][R10.64] ;  /* 0x000000080a1e7981 */ /* 0x000ea2000c1e1b00 */
[----:B------:R-:W-:Y:S01]  /*0a50*/  IMAD.WIDE R18, R14, 0x8, R26 ;  /* 0x000000080e127825 */ /* 0x000fe200078e021a */
[----:B--2---:R-:W-:-:S07]  /*0a60*/  DFMA R28, R16, R28, R30 ;  /* 0x0000001c101c722b */ /* 0x004fce000000001e */
[----:B------:R3:W-:Y:S04]  /*0a70*/  STG.E.64 desc[UR8][R10.64], R28 ;  /* 0x0000001c0a007986 */ /* 0x0007e8000c101b08 */
[----:B------:R-:W2:Y:S04]  /*0a80*/  LDG.E.64 R18, desc[UR8][R18.64] ;  /* 0x0000000812127981 */ /* 0x000ea8000c1e1b00 */
[----:B-1----:R-:W2:Y:S01]  /*0a90*/  LDG.E.64 R20, desc[UR8][R12.64] ;  /* 0x000000080c147981 */ /* 0x002ea2000c1e1b00 */
[----:B------:R-:W-:Y:S01]  /*0aa0*/  IADD3 R15, PT, PT, R15, 0x2, RZ ;  /* 0x000000020f0f7810 */ /* 0x000fe20007ffe0ff */
[----:B--2---:R-:W-:-:S07]  /*0ab0*/  DFMA R20, R16, R18, R20 ;  /* 0x000000121014722b */ /* 0x004fce0000000014 */
[----:B------:R3:W-:Y:S04]  /*0ac0*/  STG.E.64 desc[UR8][R12.64], R20 ;  /* 0x000000140c007986 */ /* 0x0007e8000c101b08 */
.L_x_5:
[----:B------:R-:W-:Y:S05]  /*0ad0*/  @P1 BRA `(.L_x_4) ;  /* 0x00000000005c1947 */ /* 0x000fea0003800000 */
[----:B------:R-:W1:Y:S01]  /*0ae0*/  LDC.64 R16, c[0x0][0x398] ;  /* 0x0000e600ff107b82 */ /* 0x000e620000000a00 */
[--C-:B---3--:R-:W-:Y:S01]  /*0af0*/  IMAD R21, R15, R14, R3.reuse ;  /* 0x0000000e0f157224 */ /* 0x108fe200078e0203 */
[----:B------:R-:W3:Y:S01]  /*0b00*/  LDG.E.64 R22, desc[UR8][R8.64] ;  /* 0x0000000808167981 */ /* 0x000ee2000c1e1b00 */
[----:B------:R-:W-:-:S04]  /*0b10*/  IMAD R20, R6, R2, R3 ;  /* 0x0000000206147224 */ /* 0x000fc800078e0203 */
[----:B------:R-:W-:Y:S01]  /*0b20*/  IMAD R15, R0, R15, R20 ;  /* 0x0000000f000f7224 */ /* 0x000fe200078e0214 */
[----:B------:R-:W4:Y:S01]  /*0b30*/  LDC.64 R18, c[0x0][0x3a0] ;  /* 0x0000e800ff127b82 */ /* 0x000f220000000a00 */
[----:B-1----:R-:W-:-:S06]  /*0b40*/  IMAD.WIDE R16, R21, 0x8, R16 ;  /* 0x0000000815107825 */ /* 0x002fcc00078e0210 */
        /* <DEDUP_REMOVED lines=8> */
[----:B------:R-:W2:Y:S01]  /*0bd0*/  LDG.E.64 R26, desc[UR8][R10.64] ;  /* 0x000000080a1a7981 */ /* 0x000ea2000c1e1b00 */
[----:B------:R-:W-:Y:S01]  /*0be0*/  IMAD.WIDE R14, R14, 0x8, R22 ;  /* 0x000000080e0e7825 */ /* 0x000fe200078e0216 */
[----:B--2---:R-:W-:-:S07]  /*0bf0*/  DFMA R24, R4, R24, R26 ;  /* 0x000000180418722b */ /* 0x004fce000000001a */
[----:B------:R1:W-:Y:S04]  /*0c00*/  STG.E.64 desc[UR8][R10.64], R24 ;  /* 0x000000180a007986 */ /* 0x0003e8000c101b08 */
[----:B------:R-:W2:Y:S04]  /*0c10*/  LDG.E.64 R14, desc[UR8][R14.64] ;  /* 0x000000080e0e7981 */ /* 0x000ea8000c1e1b00 */
[----:B------:R-:W2:Y:S02]  /*0c20*/  LDG.E.64 R16, desc[UR8][R12.64] ;  /* 0x000000080c107981 */ /* 0x000ea4000c1e1b00 */
[----:B--2---:R-:W-:-:S07]  /*0c30*/  DFMA R16, R4, R14, R16 ;  /* 0x0000000e0410722b */ /* 0x004fce0000000010 */
[----:B------:R1:W-:Y:S04]  /*0c40*/  STG.E.64 desc[UR8][R12.64], R16 ;  /* 0x000000100c007986 */ /* 0x0003e8000c101b08 */
.L_x_4:
[----:B------:R-:W-:-:S04]  /*0c50*/  IADD3 R6, PT, PT, R6, 0x1, RZ ;  /* 0x0000000106067810 */ /* 0x000fc80007ffe0ff */
[----:B------:R-:W-:-:S13]  /*0c60*/  ISETP.NE.AND P0, PT, R6, R7, PT ;  /* 0x000000070600720c */ /* 0x000fda0003f05270 */
[----:B------:R-:W-:Y:S05]  /*0c70*/  @P0 BRA `(.L_x_6) ;  /* 0xfffffff400600947 */ /* 0x000fea000383ffff */
[----:B------:R-:W4:Y:S02]  /*0c80*/  LDCU UR6, c[0x0][0x388] ;  /* 0x00007100ff0677ac */ /* 0x000f240008000800 */
[----:B----45:R-:W-:-:S07]  /*0c90*/  MOV R4, UR6 ;  /* 0x0000000600047c02 */ /* 0x030fce0008000f00 */
.L_x_10:
[----:B---3--:R-:W3:Y:S08]  /*0ca0*/  LDC R6, c[0x0][0x380] ;  /* 0x0000e000ff067b82 */ /* 0x008ef00000000800 */
[----:B------:R-:W4:Y:S08]  /*0cb0*/  LDC.64 R14, c[0x0][0x390] ;  /* 0x0000e400ff0e7b82 */ /* 0x000f300000000a00 */
[----:B-1----:R-:W1:Y:S01]  /*0cc0*/  LDC.64 R16, c[0x0][0x398] ;  /* 0x0000e600ff107b82 */ /* 0x002e620000000a00 */
[----:B---3-5:R-:W-:-:S07]  /*0cd0*/  IMAD R21, R4, R6, R3 ;  /* 0x0000000604157224 */ /* 0x028fce00078e0203 */
[----:B------:R-:W3:Y:S01]  /*0ce0*/  LDC R5, c[0x0][0x388] ;  /* 0x0000e200ff057b82 */ /* 0x000ee20000000800 */
[----:B----4-:R-:W-:-:S06]  /*0cf0*/  IMAD.WIDE R18, R21, 0x8, R14 ;  /* 0x0000000815127825 */ /* 0x010fcc00078e020e */
[----:B------:R-:W5:Y:S01]  /*0d00*/  LDG.E.64 R18, desc[UR8][R18.64] ;  /* 0x0000000812127981 */ /* 0x000f62000c1e1b00 */
[----:B-1----:R-:W-:-:S06]  /*0d10*/  IMAD.WIDE R20, R21, 0x8, R16 ;  /* 0x0000000815147825 */ /* 0x002fcc00078e0210 */
[----:B------:R-:W5:Y:S01]  /*0d20*/  LDG.E.64 R20, desc[UR8][R20.64] ;  /* 0x0000000814147981 */ /* 0x000f62000c1e1b00 */
[----:B---3--:R-:W-:Y:S01]  /*0d30*/  ISETP.NE.AND P0, PT, R5, 0x1, PT ;  /* 0x000000010500780c */ /* 0x008fe20003f05270 */
[----:B------:R-:W-:-:S12]  /*0d40*/  HFMA2 R7, -RZ, RZ, 0, 0 ;  /* 0x00000000ff077431 */ /* 0x000fd800000001ff */
[----:B------:R-:W-:Y:S05]  /*0d50*/  @!P0 BRA `(.L_x_7) ;  /* 0x0000000400348947 */ /* 0x000fea0003800000 */
[----:B------:R-:W-:Y:S01]  /*0d60*/  MOV R42, RZ ;  /* 0x000000ff002a7202 */ /* 0x000fe20000000f00 */
[--C-:B------:R-:W-:Y:S02]  /*0d70*/  IMAD R43, R4, R2, R3.reuse ;  /* 0x00000002042b7224 */ /* 0x100fe400078e0203 */
[----:B------:R-:W-:-:S07]  /*0d80*/  IMAD R7, R0, R4, R3 ;  /* 0x0000000400077224 */ /* 0x000fce00078e0203 */
.L_x_8:
[----:B-1----:R-:W1:Y:S01]  /*0d90*/  LDC.64 R36, c[0x0][0x3a0] ;  /* 0x0000e800ff247b82 */ /* 0x002e620000000a00 */
[C---:B------:R-:W-:Y:S02]  /*0da0*/  IMAD R23, R42.reuse, R6, R3 ;  /* 0x000000062a177224 */ /* 0x040fe400078e0203 */
[----:B--2---:R-:W-:Y:S02]  /*0db0*/  IMAD R27, R42, R2, R7 ;  /* 0x000000022a1b7224 */ /* 0x004fe400078e0207 */
[----:B------:R-:W-:-:S05]  /*0dc0*/  IMAD.WIDE R28, R23, 0x8, R14 ;  /* 0x00000008171c7825 */ /* 0x000fca00078e020e */
[----:B------:R-:W2:Y:S01]  /*0dd0*/  LDG.E.64 R24, desc[UR8][R28.64] ;  /* 0x000000081c187981 */ /* 0x000ea2000c1e1b00 */
[----:B------:R-:W-:-:S04]  /*0de0*/  IMAD.WIDE R22, R23, 0x8, R16 ;  /* 0x0000000817167825 */ /* 0x000fc800078e0210 */
[----:B------:R-:W-:Y:S01]  /*0df0*/  IMAD R31, R0, R42, R43 ;  /* 0x0000002a001f7224 */ /* 0x000fe200078e022b */
[----:B------:R-:W3:Y:S01]  /*0e00*/  LDG.E.64 R32, desc[UR8][R22.64] ;  /* 0x0000000816207981 */ /* 0x000ee2000c1e1b00 */
[----:B-1----:R-:W-:-:S05]  /*0e10*/  IMAD.WIDE R26, R27, 0x8, R36 ;  /* 0x000000081b1a7825 */ /* 0x002fca00078e0224 */
[----:B------:R-:W4:Y:S01]  /*0e20*/  LDG.E.64 R34, desc[UR8][R26.64] ;  /* 0x000000081a227981 */ /* 0x000f22000c1e1b00 */
[----:B------:R-:W-:-:S03]  /*0e30*/  IMAD.WIDE R36, R31, 0x8, R36 ;  /* 0x000000081f247825 */ /* 0x000fc600078e0224 */
[----:B------:R-:W4:Y:S04]  /*0e40*/  LDG.E.64 R30, desc[UR8][R8.64] ;  /* 0x00000008081e7981 */ /* 0x000f28000c1e1b00 */
[----:B------:R-:W4:Y:S01]  /*0e50*/  LDG.E.64 R38, desc[UR8][R36.64] ;  /* 0x0000000824267981 */ /* 0x000f22000c1e1b00 */
[----:B--2--5:R-:W-:Y:S02]  /*0e60*/  DMUL R24, R20, R24 ;  /* 0x0000001814187228 */ /* 0x024fe40000000000 */
[----:B---3--:R-:W-:-:S06]  /*0e70*/  DMUL R32, R18, R32 ;  /* 0x0000002012207228 */ /* 0x008fcc0000000000 */
[----:B----4-:R-:W-:-:S08]  /*0e80*/  DMUL R34, R24, R34 ;  /* 0x0000002218227228 */ /* 0x010fd00000000000 */
[----:B------:R-:W-:-:S08]  /*0e90*/  DFMA R34, R32, R38, R34 ;  /* 0x000000262022722b */ /* 0x000fd00000000022 */
[----:B------:R-:W-:Y:S01]  /*0ea0*/  DFMA R30, R34, 0.5, R30 ;  /* 0x3fe00000221e782b */ /* 0x000fe2000000001e */
[----:B------:R-:W-:-:S06]  /*0eb0*/  IMAD.WIDE R34, R6, 0x8, R26 ;  /* 0x0000000806227825 */ /* 0x000fcc00078e021a */
[----:B------:R1:W-:Y:S04]  /*0ec0*/  STG.E.64 desc[UR8][R8.64], R30 ;  /* 0x0000001e08007986 */ /* 0x0003e8000c101b08 */
[----:B------:R-:W2:Y:S01]  /*0ed0*/  LDG.E.64 R40, desc[UR8][R34.64] ;  /* 0x0000000822287981 */ /* 0x000ea2000c1e1b00 */
[----:B-1----:R-:W-:-:S03]  /*0ee0*/  IMAD.WIDE R30, R6, 0x8, R36 ;  /* 0x00000008061e7825 */ /* 0x002fc600078e0224 */
[----:B------:R-:W3:Y:S04]  /*0ef0*/  LDG.E.64 R36, desc[UR8][R10.64] ;  /* 0x000000080a247981 */ /* 0x000ee8000c1e1b00 */
[----:B------:R-:W4:Y:S01]  /*0f00*/  LDG.E.64 R38, desc[UR8][R30.64] ;  /* 0x000000081e267981 */ /* 0x000f22000c1e1b00 */
[----:B--2---:R-:W-:-:S08]  /*0f10*/  DMUL R40, R24, R40 ;  /* 0x0000002818287228 */ /* 0x004fd00000000000 */
[----:B----4-:R-:W-:-:S08]  /*0f20*/  DFMA R38, R32, R38, R40 ;  /* 0x000000262026722b */ /* 0x010fd00000000028 */
[----:B---3--:R-:W-:Y:S01]  /*0f30*/  DFMA R44, R38, 0.5, R36 ;  /* 0x3fe00000262c782b */ /* 0x008fe20000000024 */
[----:B------:R-:W-:-:S06]  /*0f40*/  IMAD.WIDE R36, R6, 0x8, R34 ;  /* 0x0000000806247825 */ /* 0x000fcc00078e0222 */
[----:B------:R1:W-:Y:S01]  /*0f50*/  STG.E.64 desc[UR8][R10.64], R44 ;  /* 0x0000002c0a007986 */ /* 0x0003e2000c101b08 */
[----:B------:R-:W-:-:S03]  /*0f60*/  IMAD.WIDE R40, R6, 0x8, R30 ;  /* 0x0000000806287825 */ /* 0x000fc600078e021e */
[----:B------:R-:W2:Y:S04]  /*0f70*/  LDG.E.64 R36, desc[UR8][R36.64] ;  /* 0x0000000824247981 */ /* 0x000ea8000c1e1b00 */
[----:B------:R3:W4:Y:S04]  /*0f80*/  LDG.E.64 R38, desc[UR8][R40.64] ;  /* 0x0000000828267981 */ /* 0x000728000c1e1b00 */
[----:B------:R-:W4:Y:S01]  /*0f90*/  LDG.E.64 R34, desc[UR8][R12.64] ;  /* 0x000000080c227981 */ /* 0x000f22000c1e1b00 */
[----:B-1----:R-:W-:-:S04]  /*0fa0*/  IMAD.WIDE R44, R6, 0x8, R22 ;  /* 0x00000008062c7825 */ /* 0x002fc800078e0216 */
[----:B---3--:R-:W-:Y:S01]  /*0fb0*/  IMAD.WIDE R40, R6, 0x8, R40 ;  /* 0x0000000806287825 */ /* 0x008fe200078e0228 */
[----:B--2---:R-:W-:-:S08]  /*0fc0*/  DMUL R36, R24, R36 ;  /* 0x0000002418247228 */ /* 0x004fd00000000000 */
[----:B----4-:R-:W-:-:S08]  /*0fd0*/  DFMA R38, R32, R38, R36 ;  /* 0x000000262026722b */ /* 0x010fd00000000024 */
[----:B------:R-:W-:Y:S01]  /*0fe0*/  DFMA R34, R38, 0.5, R34 ;  /* 0x3fe000002622782b */ /* 0x000fe20000000022 */
[----:B------:R-:W-:-:S06]  /*0ff0*/  IMAD.WIDE R38, R6, 0x8, R28 ;  /* 0x0000000806267825 */ /* 0x000fcc00078e021c */
[----:B------:R1:W-:Y:S01]  /*1000*/  STG.E.64 desc[UR8][R12.64], R34 ;  /* 0x000000220c007986 */ /* 0x0003e2000c101b08 */
[----:B------:R-:W-:-:S03]  /*1010*/  IMAD.WIDE R28, R2, 0x8, R26 ;  /* 0x00000008021c7825 */ /* 0x000fc600078e021a */
[----:B------:R-:W2:Y:S04]  /*1020*/  LDG.E.64 R24, desc[UR8][R38.64] ;  /* 0x0000000826187981 */ /* 0x000ea8000c1e1b00 */
[----:B------:R-:W3:Y:S04]  /*1030*/  LDG.E.64 R26, desc[UR8][R44.64] ;  /* 0x000000082c1a7981 */ /* 0x000ee8000c1e1b00 */
[----:B------:R-:W4:Y:S04]  /*1040*/  LDG.E.64 R22, desc[UR8][R28.64] ;  /* 0x000000081c167981 */ /* 0x000f28000c1e1b00 */
[----:B------:R-:W4:Y:S04]  /*1050*/  LDG.E.64 R30, desc[UR8][R40.64] ;  /* 0x00000008281e7981 */ /* 0x000f28000c1e1b00 */
[----:B------:R-:W4:Y:S01]  /*1060*/  LDG.E.64 R32, desc[UR8][R8.64] ;  /* 0x0000000808207981 */ /* 0x000f22000c1e1b00 */
[----:B-1----:R-:W-:Y:S01]  /*1070*/  IMAD.WIDE R34, R6, 0x8, R40 ;  /* 0x0000000806227825 */ /* 0x002fe200078e0228 */
[----:B--2---:R-:W-:-:S02]  /*1080*/  DMUL R24, R20, R24 ;  /* 0x0000001814187228 */ /* 0x004fc40000000000 */
[----:B---3--:R-:W-:-:S06]  /*1090*/  DMUL R26, R18, R26 ;  /* 0x0000001a121a7228 */ /* 0x008fcc0000000000 */
[----:B----4-:R-:W-:-:S08]  /*10a0*/  DMUL R22, R24, R22 ;  /* 0x0000001618167228 */ /* 0x010fd00000000000 */
[----:B------:R-:W-:-:S08]  /*10b0*/  DFMA R22, R26, R30, R22 ;  /* 0x0000001e1a16722b */ /* 0x000fd00000000016 */
[----:B------:R-:W-:Y:S01]  /*10c0*/  DFMA R36, R22, 0.5, R32 ;  /* 0x3fe000001624782b */ /* 0x000fe20000000020 */
[----:B------:R-:W-:-:S06]  /*10d0*/  IMAD.WIDE R22, R6, 0x8, R28 ;  /* 0x0000000806167825 */ /* 0x000fcc00078e021c */
[----:B------:R1:W-:Y:S04]  /*10e0*/  STG.E.64 desc[UR8][R8.64], R36 ;  /* 0x0000002408007986 */ /* 0x0003e8000c101b08 */
[----:B------:R-:W2:Y:S04]  /*10f0*/  LDG.E.64 R28, desc[UR8][R22.64] ;  /* 0x00000008161c7981 */ /* 0x000ea8000c1e1b00 */
[----:B------:R-:W3:Y:S04]  /*1100*/  LDG.E.64 R30, desc[UR8][R34.64] ;  /* 0x00000008221e7981 */ /* 0x000ee8000c1e1b00 */
[----:B------:R-:W4:Y:S01]  /*1110*/  LDG.E.64 R32, desc[UR8][R10.64] ;  /* 0x000000080a207981 */ /* 0x000f22000c1e1b00 */
[----:B--2---:R-:W-:-:S08]  /*1120*/  DMUL R28, R24, R28 ;  /* 0x0000001c181c7228 */ /* 0x004fd00000000000 */
[----:B---3--:R-:W-:-:S08]  /*1130*/  DFMA R28, R26, R30, R28 ;  /* 0x0000001e1a1c722b */ /* 0x008fd0000000001c */
[----:B----4-:R-:W-:Y:S01]  /*1140*/  DFMA R32, R28, 0.5, R32 ;  /* 0x3fe000001c20782b */ /* 0x010fe20000000020 */
[----:B------:R-:W-:-:S06]  /*1150*/  IMAD.WIDE R28, R6, 0x8, R22 ;  /* 0x00000008061c7825 */ /* 0x000fcc00078e0216 */
[----:B------:R1:W-:Y:S01]  /*1160*/  STG.E.64 desc[UR8][R10.64], R32 ;  /* 0x000000200a007986 */ /* 0x0003e2000c101b08 */
[----:B------:R-:W-:-:S03]  /*1170*/  IMAD.WIDE R30, R6, 0x8, R34 ;  /* 0x00000008061e7825 */ /* 0x000fc600078e0222 */
[----:B------:R-:W2:Y:S04]  /*1180*/  LDG.E.64 R28, desc[UR8][R28.64] ;  /* 0x000000081c1c7981 */ /* 0x000ea8000c1e1b00 */
[----:B------:R-:W3:Y:S04]  /*1190*/  LDG.E.64 R30, desc[UR8][R30.64] ;  /* 0x000000081e1e7981 */ /* 0x000ee8000c1e1b00 */
[----:B------:R-:W4:Y:S01]  /*11a0*/  LDG.E.64 R22, desc[UR8][R12.64] ;  /* 0x000000080c167981 */ /* 0x000f22000c1e1b00 */
[----:B------:R-:W-:-:S04]  /*11b0*/  IADD3 R42, PT, PT, R42, 0x2, RZ ;  /* 0x000000022a2a7810 */ /* 0x000fc80007ffe0ff */
[----:B------:R-:W-:Y:S01]  /*11c0*/  ISETP.NE.AND P0, PT, R42, UR5, PT ;  /* 0x000000052a007c0c */ /* 0x000fe2000bf05270 */
[----:B--2---:R-:W-:-:S08]  /*11d0*/  DMUL R24, R24, R28 ;  /* 0x0000001c18187228 */ /* 0x004fd00000000000 */
[----:B---3--:R-:W-:-:S08]  /*11e0*/  DFMA R24, R26, R30, R24 ;  /* 0x0000001e1a18722b */ /* 0x008fd00000000018 */
[----:B----4-:R-:W-:-:S07]  /*11f0*/  DFMA R22, R24, 0.5, R22 ;  /* 0x3fe000001816782b */ /* 0x010fce0000000016 */
[----:B------:R1:W-:Y:S01]  /*1200*/  STG.E.64 desc[UR8][R12.64], R22 ;  /* 0x000000160c007986 */ /* 0x0003e2000c101b08 */
[----:B------:R-:W-:Y:S05]  /*1210*/  @P0 BRA `(.L_x_8) ;  /* 0xfffffff800dc0947 */ /* 0x000fea000383ffff */
[----:B------:R-:W-:-:S07]  /*1220*/  MOV R7, UR5 ;  /* 0x0000000500077c02 */ /* 0x000fce0008000f00 */
.L_x_7:
[----:B------:R-:W-:-:S04]  /*1230*/  LOP3.LUT R5, R5, 0x1, RZ, 0xc0, !PT ;  /* 0x0000000105057812 */ /* 0x000fc800078ec0ff */
[----:B------:R-:W-:-:S13]  /*1240*/  ISETP.NE.U32.AND P0, PT, R5, 0x1, PT ;  /* 0x000000010500780c */ /* 0x000fda0003f05070 */
[----:B------:R-:W-:Y:S05]  /*1250*/  @P0 BRA `(.L_x_9) ;  /* 0x00000000009c0947 */ /* 0x000fea0003800000 */
[----:B------:R-:W3:Y:S01]  /*1260*/  LDC.64 R24, c[0x0][0x3a0] ;  /* 0x0000e800ff187b82 */ /* 0x000ee20000000a00 */
[--C-:B--2---:R-:W-:Y:S01]  /*1270*/  IMAD R27, R7, R6, R3.reuse ;  /* 0x00000006071b7224 */ /* 0x104fe200078e0203 */
[----:B------:R-:W2:Y:S01]  /*1280*/  LDG.E.64 R30, desc[UR8][R8.64] ;  /* 0x00000008081e7981 */ /* 0x000ea2000c1e1b00 */
[----:B------:R-:W-:Y:S02]  /*1290*/  IMAD R5, R0, R4, R3 ;  /* 0x0000000400057224 */ /* 0x000fe400078e0203 */
[----:B-1----:R-:W-:-:S04]  /*12a0*/  IMAD.WIDE R22, R27, 0x8, R14 ;  /* 0x000000081b167825 */ /* 0x002fc800078e020e */
[----:B------:R-:W-:Y:S02]  /*12b0*/  IMAD R15, R7, R2, R5 ;  /* 0x00000002070f7224 */ /* 0x000fe400078e0205 */
[----:B------:R-:W4:Y:S01]  /*12c0*/  LDG.E.64 R22, desc[UR8][R22.64] ;  /* 0x0000000816167981 */ /* 0x000f22000c1e1b00 */
[----:B------:R-:W-:-:S04]  /*12d0*/  IMAD.WIDE R26, R27, 0x8, R16 ;  /* 0x000000081b1a7825 */ /* 0x000fc800078e0210 */
[----:B------:R-:W-:Y:S02]  /*12e0*/  IMAD R17, R4, R2, R3 ;  /* 0x0000000204117224 */ /* 0x000fe400078e0203 */
[----:B------:R-:W2:Y:S02]  /*12f0*/  LDG.E.64 R26, desc[UR8][R26.64] ;  /* 0x000000081a1a7981 */ /* 0x000ea4000c1e1b00 */
[----:B------:R-:W-:Y:S02]  /*1300*/  IMAD R17, R0, R7, R17 ;  /* 0x0000000700117224 */ /* 0x000fe400078e0211 */
[----:B---3--:R-:W-:-:S05]  /*1310*/  IMAD.WIDE R14, R15, 0x8, R24 ;  /* 0x000000080f0e7825 */ /* 0x008fca00078e0218 */
[----:B------:R-:W3:Y:S01]  /*1320*/  LDG.E.64 R28, desc[UR8][R14.64] ;  /* 0x000000080e1c7981 */ /* 0x000ee2000c1e1b00 */
[----:B------:R-:W-:-:S05]  /*1330*/  IMAD.WIDE R16, R17, 0x8, R24 ;  /* 0x0000000811107825 */ /* 0x000fca00078e0218 */
[----:B------:R-:W3:Y:S01]  /*1340*/  LDG.E.64 R24, desc[UR8][R16.64] ;  /* 0x0000000810187981 */ /* 0x000ee2000c1e1b00 */
[----:B----45:R-:W-:Y:S02]  /*1350*/  DMUL R20, R20, R22 ;  /* 0x0000001614147228 */ /* 0x030fe40000000000 */
[----:B--2---:R-:W-:-:S06]  /*1360*/  DMUL R18, R18, R26 ;  /* 0x0000001a12127228 */ /* 0x004fcc0000000000 */
[----:B---3--:R-:W-:-:S08]  /*1370*/  DMUL R28, R20, R28 ;  /* 0x0000001c141c7228 */ /* 0x008fd00000000000 */
[----:B------:R-:W-:Y:S01]  /*1380*/  DFMA R24, R18, R24, R28 ;  /* 0x000000181218722b */ /* 0x000fe2000000001c */
[----:B------:R-:W-:-:S07]  /*1390*/  IMAD.WIDE R22, R6, 0x8, R14 ;  /* 0x0000000806167825 */ /* 0x000fce00078e020e */
[----:B------:R-:W-:Y:S01]  /*13a0*/  DFMA R24, R24, 0.5, R30 ;  /* 0x3fe000001818782b */ /* 0x000fe2000000001e */
[----:B------:R-:W-:-:S06]  /*13b0*/  IMAD.WIDE R14, R6, 0x8, R16 ;  /* 0x00000008060e7825 */ /* 0x000fcc00078e0210 */
[----:B------:R3:W-:Y:S04]  /*13c0*/  STG.E.64 desc[UR8][R8.64], R24 ;  /* 0x0000001808007986 */ /* 0x0007e8000c101b08 */
[----:B------:R-:W2:Y:S04]  /*13d0*/  LDG.E.64 R26, desc[UR8][R22.64] ;  /* 0x00000008161a7981 */ /* 0x000ea8000c1e1b00 */
[----:B------:R-:W4:Y:S04]  /*13e0*/  LDG.E.64 R16, desc[UR8][R14.64] ;  /* 0x000000080e107981 */ /* 0x000f28000c1e1b00 */
[----:B------:R-:W3:Y:S01]  /*13f0*/  LDG.E.64 R28, desc[UR8][R10.64] ;  /* 0x000000080a1c7981 */ /* 0x000ee2000c1e1b00 */
[----:B--2---:R-:W-:-:S08]  /*1400*/  DMUL R26, R20, R26 ;  /* 0x0000001a141a7228 */ /* 0x004fd00000000000 */
[----:B----4-:R-:W-:Y:S01]  /*1410*/  DFMA R16, R18, R16, R26 ;  /* 0x000000101210722b */ /* 0x010fe2000000001a */
[----:B------:R-:W-:-:S07]  /*1420*/  IMAD.WIDE R26, R6, 0x8, R22 ;  /* 0x00000008061a7825 */ /* 0x000fce00078e0216 */
[----:B---3--:R-:W-:Y:S01]  /*1430*/  DFMA R16, R16, 0.5, R28 ;  /* 0x3fe000001010782b */ /* 0x008fe2000000001c */
[----:B------:R-:W-:-:S06]  /*1440*/  IMAD.WIDE R6, R6, 0x8, R14 ;  /* 0x0000000806067825 */ /* 0x000fcc00078e020e */
[----:B------:R3:W-:Y:S04]  /*1450*/  STG.E.64 desc[UR8][R10.64], R16 ;  /* 0x000000100a007986 */ /* 0x0007e8000c101b08 */
[----:B------:R-:W2:Y:S04]  /*1460*/  LDG.E.64 R26, desc[UR8][R26.64] ;  /* 0x000000081a1a7981 */ /* 0x000ea8000c1e1b00 */
[----:B------:R-:W4:Y:S04]  /*1470*/  LDG.E.64 R6, desc[UR8][R6.64] ;  /* 0x0000000806067981 */ /* 0x000f28000c1e1b00 */
[----:B------:R-:W3:Y:S01]  /*1480*/  LDG.E.64 R22, desc[UR8][R12.64] ;  /* 0x000000080c167981 */ /* 0x000ee2000c1e1b00 */
[----:B--2---:R-:W-:-:S08]  /*1490*/  DMUL R20, R20, R26 ;  /* 0x0000001a14147228 */ /* 0x004fd00000000000 */
[----:B----4-:R-:W-:-:S08]  /*14a0*/  DFMA R20, R18, R6, R20 ;  /* 0x000000061214722b */ /* 0x010fd00000000014 */
[----:B---3--:R-:W-:-:S07]  /*14b0*/  DFMA R20, R20, 0.5, R22 ;  /* 0x3fe000001414782b */ /* 0x008fce0000000016 */
[----:B------:R3:W-:Y:S04]  /*14c0*/  STG.E.64 desc[UR8][R12.64], R20 ;  /* 0x000000140c007986 */ /* 0x0007e8000c101b08 */
.L_x_9:
[----:B------:R-:W4:Y:S01]  /*14d0*/  LDCU UR6, c[0x0][0x38c] ;  /* 0x00007180ff0677ac */ /* 0x000f220008000800 */
[----:B------:R-:W-:-:S04]  /*14e0*/  IADD3 R4, PT, PT, R4, 0x1, RZ ;  /* 0x0000000104047810 */ /* 0x000fc80007ffe0ff */
[----:B----4-:R-:W-:-:S13]  /*14f0*/  ISETP.NE.AND P0, PT, R4, UR6, PT ;  /* 0x0000000604007c0c */ /* 0x010fda000bf05270 */
[----:B------:R-:W-:Y:S05]  /*1500*/  @P0 BRA `(.L_x_10) ;  /* 0xfffffff400e40947 */ /* 0x000fea000383ffff */
.L_x_1:
[----:B------:R-:W4:Y:S02]  /*1510*/  LDCU UR6, c[0x0][0x388] ;  /* 0x00007100ff0677ac */ /* 0x000f240008000800 */
[----:B----4-:R-:W-:-:S07]  /*1520*/  MOV R6, UR6 ;  /* 0x0000000600067c02 */ /* 0x010fce0008000f00 */
.L_x_15:
[----:B----4-:R-:W4:Y:S08]  /*1530*/  LDC R14, c[0x0][0x380] ;  /* 0x0000e000ff0e7b82 */ /* 0x010f300000000800 */
[----:B0-----:R-:W0:Y:S08]  /*1540*/  LDC.64 R4, c[0x0][0x390] ;  /* 0x0000e400ff047b82 */ /* 0x001e300000000a00 */
[----:B-1----:R-:W1:Y:S01]  /*1550*/  LDC.64 R16, c[0x0][0x388] ;  /* 0x0000e200ff107b82 */ /* 0x002e620000000a00 */
[----:B----4-:R-:W-:-:S04]  /*1560*/  IMAD R7, R6, R14, R3 ;  /* 0x0000000e06077224 */ /* 0x010fc800078e0203 */
[----:B0-----:R-:W-:-:S06]  /*1570*/  IMAD.WIDE R4, R7, 0x8, R4 ;  /* 0x0000000807047825 */ /* 0x001fcc00078e0204 */
[----:B------:R-:W4:Y:S01]  /*1580*/  LDG.E.64 R4, desc[UR8][R4.64] ;  /* 0x0000000804047981 */ /* 0x000f22000c1e1b00 */
[----:B------:R-:W0:Y:S01]  /*1590*/  LDCU UR6, c[0x0][0x388] ;  /* 0x00007100ff0677ac */ /* 0x000e220008000800 */
[-C--:B-1----:R-:W-:Y:S01]  /*15a0*/  IADD3 R7, PT, PT, R16, -R17.reuse, RZ ;  /* 0x8000001110077210 */ /* 0x082fe20007ffe0ff */
[C---:B------:R-:W-:Y:S01]  /*15b0*/  IMAD R15, R6.reuse, R2, R3 ;  /* 0x00000002060f7224 */ /* 0x040fe200078e0203 */
[----:B------:R-:W-:Y:S02]  /*15c0*/  IADD3 R6, PT, PT, R6, 0x1, RZ ;  /* 0x0000000106067810 */ /* 0x000fe40007ffe0ff */
[----:B------:R-:W-:Y:S02]  /*15d0*/  ISETP.GT.U32.AND P2, PT, R7, -0x4, PT ;  /* 0xfffffffc0700780c */ /* 0x000fe40003f44070 */
[-C--:B------:R-:W-:Y:S02]  /*15e0*/  IADD3 R16, PT, PT, -R16, R17.reuse, RZ ;  /* 0x0000001110107210 */ /* 0x080fe40007ffe1ff */
[----:B------:R-:W-:-:S02]  /*15f0*/  ISETP.NE.AND P0, PT, R6, R17, PT ;  /* 0x000000110600720c */ /* 0x000fc40003f05270 */
[----:B------:R-:W-:Y:S02]  /*1600*/  LOP3.LUT P1, R17, R16, 0x3, RZ, 0xc0, !PT ;  /* 0x0000000310117812 */ /* 0x000fe4000782c0ff */
[----:B0-----:R-:W-:Y:S01]  /*1610*/  MOV R7, UR6 ;  /* 0x0000000600077c02 */ /* 0x001fe20008000f00 */
[----:B----4-:R-:W-:-:S04]  /*1620*/  DMUL R4, R4, 0.5 ;  /* 0x3fe0000004047828 */ /* 0x010fc80000000000 */
[----:B------:R-:W-:Y:S07]  /*1630*/  @P2 BRA `(.L_x_11) ;  /* 0x0000000400482947 */ /* 0x000fee0003800000 */
[----:B------:R-:W-:Y:S02]  /*1640*/  MOV R7, UR6 ;  /* 0x0000000600077c02 */ /* 0x000fe40008000f00 */
[----:B-----5:R-:W-:-:S07]  /*1650*/  MOV R18, RZ ;  /* 0x000000ff00127202 */ /* 0x020fce0000000f00 */
.L_x_12:
[----:B---3--:R-:W0:Y:S01]  /*1660*/  LDC.64 R20, c[0x0][0x398] ;  /* 0x0000e600ff147b82 */ /* 0x008e220000000a00 */
[----:B------:R-:W-:Y:S01]  /*1670*/  IMAD R19, R7, R14, R3 ;  /* 0x0000000e07137224 */ /* 0x000fe200078e0203 */
[----:B------:R-:W3:Y:S06]  /*1680*/  LDG.E.64 R28, desc[UR8][R8.64] ;  /* 0x00000008081c7981 */ /* 0x000eec000c1e1b00 */
[----:B-12---:R-:W1:Y:S01]  /*1690*/  LDC.64 R26, c[0x0][0x3a0] ;  /* 0x0000e800ff1a7b82 */ /* 0x006e620000000a00 */
[----:B0-----:R-:W-:-:S04]  /*16a0*/  IMAD.WIDE R20, R19, 0x8, R20 ;  /* 0x0000000813147825 */ /* 0x001fc800078e0214 */
[----:B------:R-:W-:Y:S01]  /*16b0*/  IMAD R19, R0, R7, R15 ;  /* 0x0000000700137224 */ /* 0x000fe200078e020f */
[----:B------:R-:W2:Y:S03]  /*16c0*/  LDG.E.64 R22, desc[UR8][R20.64] ;  /* 0x0000000814167981 */ /* 0x000ea6000c1e1b00 */
[----:B-1----:R-:W-:-:S05]  /*16d0*/  IMAD.WIDE R26, R19, 0x8, R26 ;  /* 0x00000008131a7825 */ /* 0x002fca00078e021a */
[----:B------:R-:W3:Y:S01]  /*16e0*/  LDG.E.64 R24, desc[UR8][R26.64] ;  /* 0x000000081a187981 */ /* 0x000ee2000c1e1b00 */
[----:B------:R-:W-:Y:S01]  /*16f0*/  IMAD.WIDE R30, R14, 0x8, R26 ;  /* 0x000000080e1e7825 */ /* 0x000fe200078e021a */
[----:B--2---:R-:W-:-:S08]  /*1700*/  DMUL R22, R4, R22 ;  /* 0x0000001604167228 */ /* 0x004fd00000000000 */
[----:B---3--:R-:W-:-:S07]  /*1710*/  DFMA R28, R22, R24, R28 ;  /* 0x00000018161c722b */ /* 0x008fce000000001c */
[----:B------:R0:W-:Y:S04]  /*1720*/  STG.E.64 desc[UR8][R8.64], R28 ;  /* 0x0000001c08007986 */ /* 0x0001e8000c101b08 */
[----:B------:R-:W2:Y:S04]  /*1730*/  LDG.E.64 R24, desc[UR8][R30.64] ;  /* 0x000000081e187981 */ /* 0x000ea8000c1e1b00 */
[----:B------:R-:W2:Y:S02]  /*1740*/  LDG.E.64 R32, desc[UR8][R10.64] ;  /* 0x000000080a207981 */ /* 0x000ea4000c1e1b00 */
[----:B--2---:R-:W-:Y:S01]  /*1750*/  DFMA R32, R22, R24, R32 ;  /* 0x000000181620722b */ /* 0x004fe20000000020 */
[----:B------:R-:W-:-:S06]  /*1760*/  IMAD.WIDE R24, R14, 0x8, R30 ;  /* 0x000000080e187825 */ /* 0x000fcc00078e021e */
[----:B------:R1:W-:Y:S04]  /*1770*/  STG.E.64 desc[UR8][R10.64], R32 ;  /* 0x000000200a007986 */ /* 0x0003e8000c101b08 */
[----:B------:R-:W2:Y:S04]  /*1780*/  LDG.E.64 R34, desc[UR8][R24.64] ;  /* 0x0000000818227981 */ /* 0x000ea8000c1e1b00 */
[----:B------:R-:W2:Y:S01]  /*1790*/  LDG.E.64 R26, desc[UR8][R12.64] ;  /* 0x000000080c1a7981 */ /* 0x000ea2000c1e1b00 */
[----:B------:R-:W-:-:S04]  /*17a0*/  IMAD.WIDE R20, R14, 0x8, R20 ;  /* 0x000000080e147825 */ /* 0x000fc800078e0214 */
[----:B0-----:R-:W-:Y:S01]  /*17b0*/  IMAD.WIDE R28, R14, 0x8, R24 ;  /* 0x000000080e1c7825 */ /* 0x001fe200078e0218 */
[----:B--2---:R-:W-:-:S07]  /*17c0*/  DFMA R26, R22, R34, R26 ;  /* 0x00000022161a722b */ /* 0x004fce000000001a */
[----:B------:R0:W-:Y:S04]  /*17d0*/  STG.E.64 desc[UR8][R12.64], R26 ;  /* 0x0000001a0c007986 */ /* 0x0001e8000c101b08 */
[----:B------:R-:W2:Y:S04]  /*17e0*/  LDG.E.64 R22, desc[UR8][R20.64] ;  /* 0x0000000814167981 */ /* 0x000ea8000c1e1b00 */
[----:B------:R-:W3:Y:S04]  /*17f0*/  LDG.E.64 R30, desc[UR8][R28.64] ;  /* 0x000000081c1e7981 */ /* 0x000ee8000c1e1b00 */
[----:B------:R-:W3:Y:S01]  /*1800*/  LDG.E.64 R34, desc[UR8][R8.64] ;  /* 0x0000000808227981 */ /* 0x000ee2000c1e1b00 */
[----:B-1----:R-:W-:Y:S01]  /*1810*/  IMAD.WIDE R32, R14, 0x8, R28 ;  /* 0x000000080e207825 */ /* 0x002fe200078e021c */
        /* <DEDUP_REMOVED lines=8> */
[----:B0-----:R-:W3:Y:S04]  /*18a0*/  LDG.E.64 R26, desc[UR8][R24.64] ;  /* 0x00000008181a7981 */ /* 0x001ee8000c1e1b00 */
[----:B------:R-:W3:Y:S01]  /*18b0*/  LDG.E.64 R28, desc[UR8][R12.64] ;  /* 0x000000080c1c7981 */ /* 0x000ee2000c1e1b00 */
[----:B------:R-:W-:Y:S01]  /*18c0*/  IMAD.WIDE R20, R14, 0x8, R20 ;  /* 0x000000080e147825 */ /* 0x000fe200078e0214 */
[----:B---3--:R-:W-:-:S03]  /*18d0*/  DFMA R26, R22, R26, R28 ;  /* 0x0000001a161a722b */ /* 0x008fc6000000001c */
[----:B------:R-:W-:-:S04]  /*18e0*/  IMAD.WIDE R28, R14, 0x8, R24 ;  /* 0x000000080e1c7825 */ /* 0x000fc800078e0218 */
[----:B------:R0:W-:Y:S04]  /*18f0*/  STG.E.64 desc[UR8][R12.64], R26 ;  /* 0x0000001a0c007986 */ /* 0x0001e8000c101b08 */
[----:B------:R-:W3:Y:S04]  /*1900*/  LDG.E.64 R22, desc[UR8][R20.64] ;  /* 0x0000000814167981 */ /* 0x000ee8000c1e1b00 */
[----:B-1----:R-:W4:Y:S04]  /*1910*/  LDG.E.64 R30, desc[UR8][R28.64] ;  /* 0x000000081c1e7981 */ /* 0x002f28000c1e1b00 */
[----:B------:R-:W4:Y:S01]  /*1920*/  LDG.E.64 R32, desc[UR8][R8.64] ;  /* 0x0000000808207981 */ /* 0x000f22000c1e1b00 */
[----:B---3--:R-:W-:-:S08]  /*1930*/  DMUL R22, R4, R22 ;  /* 0x0000001604167228 */ /* 0x008fd00000000000 */
[----:B----4-:R-:W-:Y:S01]  /*1940*/  DFMA R30, R22, R30, R32 ;  /* 0x0000001e161e722b */ /* 0x010fe20000000020 */
[----:B------:R-:W-:-:S06]  /*1950*/  IMAD.WIDE R32, R14, 0x8, R28 ;  /* 0x000000080e207825 */ /* 0x000fcc00078e021c */
[----:B------:R1:W-:Y:S04]  /*1960*/  STG.E.64 desc[UR8][R8.64], R30 ;  /* 0x0000001e08007986 */ /* 0x0003e8000c101b08 */
[----:B------:R-:W3:Y:S04]  /*1970*/  LDG.E.64 R24, desc[UR8][R32.64] ;  /* 0x0000000820187981 */ /* 0x000ee8000c1e1b00 */
[----:B--2---:R-:W3:Y:S02]  /*1980*/  LDG.E.64 R34, desc[UR8][R10.64] ;  /* 0x000000080a227981 */ /* 0x004ee4000c1e1b00 */
[----:B---3--:R-:W-:Y:S01]  /*1990*/  DFMA R34, R22, R24, R34 ;  /* 0x000000181622722b */ /* 0x008fe20000000022 */
[----:B------:R-:W-:-:S06]  /*19a0*/  IMAD.WIDE R24, R14, 0x8, R32 ;  /* 0x000000080e187825 */ /* 0x000fcc00078e0220 */
[----:B------:R2:W-:Y:S04]  /*19b0*/  STG.E.64 desc[UR8][R10.64], R34 ;  /* 0x000000220a007986 */ /* 0x0005e8000c101b08 */
[----:B0-----:R-:W3:Y:S04]  /*19c0*/  LDG.E.64 R26, desc[UR8][R24.64] ;  /* 0x00000008181a7981 */ /* 0x001ee8000c1e1b00 */
[----:B------:R-:W3:Y:S02]  /*19d0*/  LDG.E.64 R28, desc[UR8][R12.64] ;  /* 0x000000080c1c7981 */ /* 0x000ee4000c1e1b00 */
[----:B---3--:R-:W-:Y:S01]  /*19e0*/  DFMA R26, R22, R26, R28 ;  /* 0x0000001a161a722b */ /* 0x008fe2000000001c */
[----:B------:R-:W-:-:S06]  /*19f0*/  IMAD.WIDE R22, R14, 0x8, R20 ;  /* 0x000000080e167825 */ /* 0x000fcc00078e0214 */
[----:B------:R0:W-:Y:S01]  /*1a00*/  STG.E.64 desc[UR8][R12.64], R26 ;  /* 0x0000001a0c007986 */ /* 0x0001e2000c101b08 */
[----:B------:R-:W-:-:S03]  /*1a10*/  IMAD.WIDE R28, R14, 0x8, R24 ;  /* 0x000000080e1c7825 */ /* 0x000fc600078e0218 */
[----:B------:R-:W3:Y:S04]  /*1a20*/  LDG.E.64 R20, desc[UR8][R22.64] ;  /* 0x0000000816147981 */ /* 0x000ee8000c1e1b00 */
[----:B-1----:R-:W4:Y:S04]  /*1a30*/  LDG.E.64 R30, desc[UR8][R28.64] ;  /* 0x000000081c1e7981 */ /* 0x002f28000c1e1b00 */
[----:B------:R-:W4:Y:S01]  /*1a40*/  LDG.E.64 R32, desc[UR8][R8.64] ;  /* 0x0000000808207981 */ /* 0x000f22000c1e1b00 */
[----:B------:R-:W-:Y:S01]  /*1a50*/  IMAD.WIDE R24, R14, 0x8, R28 ;  /* 0x000000080e187825 */ /* 0x000fe200078e021c */
[----:B---3--:R-:W-:-:S08]  /*1a60*/  DMUL R20, R4, R20 ;  /* 0x0000001404147228 */ /* 0x008fd00000000000 */
[----:B----4-:R-:W-:-:S07]  /*1a70*/  DFMA R30, R20, R30, R32 ;  /* 0x0000001e141e722b */ /* 0x010fce0000000020 */
[----:B------:R1:W-:Y:S04]  /*1a80*/  STG.E.64 desc[UR8][R8.64], R30 ;  /* 0x0000001e08007986 */ /* 0x0003e8000c101b08 */
[----:B------:R-:W3:Y:S04]  /*1a90*/  LDG.E.64 R32, desc[UR8][R24.64] ;  /* 0x0000000818207981 */ /* 0x000ee8000c1e1b00 */
[----:B--2---:R-:W3:Y:S01]  /*1aa0*/  LDG.E.64 R34, desc[UR8][R10.64] ;  /* 0x000000080a227981 */ /* 0x004ee2000c1e1b00 */
[----:B------:R-:W-:Y:S01]  /*1ab0*/  IMAD.WIDE R22, R14, 0x8, R24 ;  /* 0x000000080e167825 */ /* 0x000fe200078e0218 */
[----:B---3--:R-:W-:-:S07]  /*1ac0*/  DFMA R32, R20, R32, R34 ;  /* 0x000000201420722b */ /* 0x008fce0000000022 */
[----:B------:R1:W-:Y:S04]  /*1ad0*/  STG.E.64 desc[UR8][R10.64], R32 ;  /* 0x000000200a007986 */ /* 0x0003e8000c101b08 */
[----:B------:R-:W2:Y:S04]  /*1ae0*/  LDG.E.64 R22, desc[UR8][R22.64] ;  /* 0x0000000816167981 */ /* 0x000ea8000c1e1b00 */
[----:B0-----:R-:W2:Y:S01]  /*1af0*/  LDG.E.64 R26, desc[UR8][R12.64] ;  /* 0x000000080c1a7981 */ /* 0x001ea2000c1e1b00 */
[----:B------:R-:W-:-:S04]  /*1b00*/  IADD3 R18, PT, PT, R18, 0x4, RZ ;  /* 0x0000000412127810 */ /* 0x000fc80007ffe0ff */
[----:B------:R-:W-:Y:S02]  /*1b10*/  ISETP.NE.AND P2, PT, R18, UR4, PT ;  /* 0x0000000412007c0c */ /* 0x000fe4000bf45270 */
[----:B------:R-:W-:Y:S01]  /*1b20*/  IADD3 R7, PT, PT, R7, 0x4, RZ ;  /* 0x0000000407077810 */ /* 0x000fe20007ffe0ff */
[----:B--2---:R-:W-:-:S07]  /*1b30*/  DFMA R26, R20, R22, R26 ;  /* 0x00000016141a722b */ /* 0x004fce000000001a */
[----:B------:R1:W-:Y:S03]  /*1b40*/  STG.E.64 desc[UR8][R12.64], R26 ;  /* 0x0000001a0c007986 */ /* 0x0003e6000c101b08 */
[----:B------:R-:W-:Y:S05]  /*1b50*/  @P2 BRA `(.L_x_12) ;  /* 0xfffffff800c02947 */ /* 0x000fea000383ffff */
.L_x_11:
[----:B------:R-:W-:Y:S05]  /*1b60*/  @!P1 BRA `(.L_x_13) ;  /* 0x0000000400109947 */ /* 0x000fea0003800000 */
[----:B------:R-:W-:Y:S02]  /*1b70*/  ISETP.NE.AND P1, PT, R17, 0x1, PT ;  /* 0x000000011100780c */ /* 0x000fe40003f25270 */
[----:B------:R-:W-:-:S04]  /*1b80*/  LOP3.LUT R16, R16, 0x1, RZ, 0xc0, !PT ;  /* 0x0000000110107812 */ /* 0x000fc800078ec0ff */
[----:B------:R-:W-:-:S07]  /*1b90*/  ISETP.NE.U32.AND P2, PT, R16, 0x1, PT ;  /* 0x000000011000780c */ /* 0x000fce0003f45070 */
[----:B------:R-:W-:Y:S06]  /*1ba0*/  @!P1 BRA `(.L_x_14) ;  /* 0x0000000000a49947 */ /* 0x000fec0003800000 */
[----:B------:R-:W0:Y:S01]  /*1bb0*/  LDC.64 R16, c[0x0][0x398] ;  /* 0x0000e600ff107b82 */ /* 0x000e220000000a00 */
[----:B-----5:R-:W-:Y:S01]  /*1bc0*/  IMAD R19, R7, R14, R3 ;  /* 0x0000000e07137224 */ /* 0x020fe200078e0203 */
[----:B------:R-:W4:Y:S01]  /*1bd0*/  LDG.E.64 R24, desc[UR8][R8.64] ;  /* 0x0000000808187981 */ /* 0x000f22000c1e1b00 */
[----:B------:R-:W-:-:S05]  /*1be0*/  IMAD R23, R0, R7, R15 ;  /* 0x0000000700177224 */ /* 0x000fca00078e020f */
[----:B---3--:R-:W3:Y:S01]  /*1bf0*/  LDC.64 R20, c[0x0][0x3a0] ;  /* 0x0000e800ff147b82 */ /* 0x008ee20000000a00 */
[----:B0-----:R-:W-:-:S05]  /*1c00*/  IMAD.WIDE R16, R19, 0x8, R16 ;  /* 0x0000000813107825 */ /* 0x001fca00078e0210 */
[----:B------:R-:W2:Y:S01]  /*1c10*/  LDG.E.64 R18, desc[UR8][R16.64] ;  /* 0x0000000810127981 */ /* 0x000ea2000c1e1b00 */
[----:B---3--:R-:W-:-:S05]  /*1c20*/  IMAD.WIDE R20, R23, 0x8, R20 ;  /* 0x0000000817147825 */ /* 0x008fca00078e0214 */
[----:B------:R-:W4:Y:S01]  /*1c30*/  LDG.E.64 R22, desc[UR8][R20.64] ;  /* 0x0000000814167981 */ /* 0x000f22000c1e1b00 */
[----:B--2---:R-:W-:-:S08]  /*1c40*/  DMUL R18, R4, R18 ;  /* 0x0000001204127228 */ /* 0x004fd00000000000 */
[----:B----4-:R-:W-:Y:S01]  /*1c50*/  DFMA R22, R18, R22, R24 ;  /* 0x000000161216722b */ /* 0x010fe20000000018 */
[----:B------:R-:W-:-:S06]  /*1c60*/  IMAD.WIDE R24, R14, 0x8, R20 ;  /* 0x000000080e187825 */ /* 0x000fcc00078e0214 */
[----:B------:R0:W-:Y:S04]  /*1c70*/  STG.E.64 desc[UR8][R8.64], R22 ;  /* 0x0000001608007986 */ /* 0x0001e8000c101b08 */
[----:B-1----:R-:W2:Y:S04]  /*1c80*/  LDG.E.64 R26, desc[UR8][R24.64] ;  /* 0x00000008181a7981 */ /* 0x002ea8000c1e1b00 */
[----:B------:R-:W2:Y:S02]  /*1c90*/  LDG.E.64 R28, desc[UR8][R10.64] ;  /* 0x000000080a1c7981 */ /* 0x000ea4000c1e1b00 */
[----:B--2---:R-:W-:Y:S01]  /*1ca0*/  DFMA R26, R18, R26, R28 ;  /* 0x0000001a121a722b */ /* 0x004fe2000000001c */
[----:B------:R-:W-:-:S06]  /*1cb0*/  IMAD.WIDE R28, R14, 0x8, R24 ;  /* 0x000000080e1c7825 */ /* 0x000fcc00078e0218 */
[----:B------:R1:W-:Y:S04]  /*1cc0*/  STG.E.64 desc[UR8][R10.64], R26 ;  /* 0x0000001a0a007986 */ /* 0x0003e8000c101b08 */
[----:B------:R-:W2:Y:S04]  /*1cd0*/  LDG.E.64 R30, desc[UR8][R28.64] ;  /* 0x000000081c1e7981 */ /* 0x000ea8000c1e1b00 */
[----:B------:R-:W2:Y:S01]  /*1ce0*/  LDG.E.64 R20, desc[UR8][R12.64] ;  /* 0x000000080c147981 */ /* 0x000ea2000c1e1b00 */
[----:B0-----:R-:W-:Y:S01]  /*1cf0*/  IMAD.WIDE R22, R14, 0x8, R28 ;  /* 0x000000080e167825 */ /* 0x001fe200078e021c */
[----:B--2---:R-:W-:-:S03]  /*1d00*/  DFMA R20, R18, R30, R20 ;  /* 0x0000001e1214722b */ /* 0x004fc60000000014 */
[----:B------:R-:W-:-:S04]  /*1d10*/  IMAD.WIDE R18, R14, 0x8, R16 ;  /* 0x000000080e127825 */ /* 0x000fc800078e0210 */
        /* <DEDUP_REMOVED lines=9> */
[----:B------:R-:W2:Y:S01]  /*1db0*/  LDG.E.64 R30, desc[UR8][R10.64] ;  /* 0x000000080a1e7981 */ /* 0x000ea2000c1e1b00 */
[----:B------:R-:W-:Y:S01]  /*1dc0*/  IMAD.WIDE R18, R14, 0x8, R26 ;  /* 0x000000080e127825 */ /* 0x000fe200078e021a */
[----:B--2---:R-:W-:-:S07]  /*1dd0*/  DFMA R28, R16, R28, R30 ;  /* 0x0000001c101c722b */ /* 0x004fce000000001e */
[----:B------:R4:W-:Y:S04]  /*1de0*/  STG.E.64 desc[UR8][R10.64], R28 ;  /* 0x0000001c0a007986 */ /* 0x0009e8000c101b08 */
[----:B------:R-:W2:Y:S04]  /*1df0*/  LDG.E.64 R18, desc[UR8][R18.64] ;  /* 0x0000000812127981 */ /* 0x000ea8000c1e1b00 */
[----:B0-----:R-:W2:Y:S01]  /*1e00*/  LDG.E.64 R20, desc[UR8][R12.64] ;  /* 0x000000080c147981 */ /* 0x001ea2000c1e1b00 */
[----:B------:R-:W-:Y:S01]  /*1e10*/  IADD3 R7, PT, PT, R7, 0x2, RZ ;  /* 0x0000000207077810 */ /* 0x000fe20007ffe0ff */
[----:B--2---:R-:W-:-:S07]  /*1e20*/  DFMA R20, R16, R18, R20 ;  /* 0x000000121014722b */ /* 0x004fce0000000014 */
[----:B------:R4:W-:Y:S04]  /*1e30*/  STG.E.64 desc[UR8][R12.64], R20 ;  /* 0x000000140c007986 */ /* 0x0009e8000c101b08 */
.L_x_14:
[----:B------:R-:W-:Y:S05]  /*1e40*/  @P2 BRA `(.L_x_13) ;  /* 0x0000000000582947 */ /* 0x000fea0003800000 */
[----:B------:R-:W0:Y:S01]  /*1e50*/  LDC.64 R16, c[0x0][0x398] ;  /* 0x0000e600ff107b82 */ /* 0x000e220000000a00 */
[----:B---345:R-:W-:Y:S01]  /*1e60*/  IMAD R21, R7, R14, R3 ;  /* 0x0000000e07157224 */ /* 0x038fe200078e0203 */
[----:B------:R-:W3:Y:S01]  /*1e70*/  LDG.E.64 R22, desc[UR8][R8.64] ;  /* 0x0000000808167981 */ /* 0x000ee2000c1e1b00 */
[----:B------:R-:W-:-:S05]  /*1e80*/  IMAD R7, R0, R7, R15 ;  /* 0x0000000700077224 */ /* 0x000fca00078e020f */
[----:B------:R-:W4:Y:S01]  /*1e90*/  LDC.64 R18, c[0x0][0x3a0] ;  /* 0x0000e800ff127b82 */ /* 0x000f220000000a00 */
[----:B0-----:R-:W-:-:S06]  /*1ea0*/  IMAD.WIDE R16, R21, 0x8, R16 ;  /* 0x0000000815107825 */ /* 0x001fcc00078e0210 */
[----:B------:R-:W2:Y:S01]  /*1eb0*/  LDG.E.64 R16, desc[UR8][R16.64] ;  /* 0x0000000810107981 */ /* 0x000ea2000c1e1b00 */
[----:B----4-:R-:W-:-:S05]  /*1ec0*/  IMAD.WIDE R18, R7, 0x8, R18 ;  /* 0x0000000807127825 */ /* 0x010fca00078e0212 */
[----:B------:R-:W3:Y:S01]  /*1ed0*/  LDG.E.64 R20, desc[UR8][R18.64] ;  /* 0x0000000812147981 */ /* 0x000ee2000c1e1b00 */
[----:B--2---:R-:W-:-:S08]  /*1ee0*/  DMUL R4, R4, R16 ;  /* 0x0000001004047228 */ /* 0x004fd00000000000 */
[----:B---3--:R-:W-:Y:S01]  /*1ef0*/  DFMA R20, R4, R20, R22 ;  /* 0x000000140414722b */ /* 0x008fe20000000016 */
[----:B------:R-:W-:-:S06]  /*1f00*/  IMAD.WIDE R22, R14, 0x8, R18 ;  /* 0x000000080e167825 */ /* 0x000fcc00078e0212 */
[----:B------:R0:W-:Y:S04]  /*1f10*/  STG.E.64 desc[UR8][R8.64], R20 ;  /* 0x0000001408007986 */ /* 0x0001e8000c101b08 */
[----:B------:R-:W2:Y:S04]  /*1f20*/  LDG.E.64 R24, desc[UR8][R22.64] ;  /* 0x0000000816187981 */ /* 0x000ea8000c1e1b00 */
[----:B-1----:R-:W2:Y:S01]  /*1f30*/  LDG.E.64 R26, desc[UR8][R10.64] ;  /* 0x000000080a1a7981 */ /* 0x002ea2000c1e1b00 */
[----:B------:R-:W-:Y:S01]  /*1f40*/  IMAD.WIDE R16, R14, 0x8, R22 ;  /* 0x000000080e107825 */ /* 0x000fe200078e0216 */
[----:B--2---:R-:W-:-:S07]  /*1f50*/  DFMA R24, R4, R24, R26 ;  /* 0x000000180418722b */ /* 0x004fce000000001a */
[----:B------:R0:W-:Y:S04]  /*1f60*/  STG.E.64 desc[UR8][R10.64], R24 ;  /* 0x000000180a007986 */ /* 0x0001e8000c101b08 */
[----:B------:R-:W2:Y:S04]  /*1f70*/  LDG.E.64 R16, desc[UR8][R16.64] ;  /* 0x0000000810107981 */ /* 0x000ea8000c1e1b00 */
[----:B------:R-:W2:Y:S02]  /*1f80*/  LDG.E.64 R18, desc[UR8][R12.64] ;  /* 0x000000080c127981 */ /* 0x000ea4000c1e1b00 */
[----:B--2---:R-:W-:-:S07]  /*1f90*/  DFMA R18, R4, R16, R18 ;  /* 0x000000100412722b */ /* 0x004fce0000000012 */
[----:B------:R0:W-:Y:S04]  /*1fa0*/  STG.E.64 desc[UR8][R12.64], R18 ;  /* 0x000000120c007986 */ /* 0x0001e8000c101b08 */
.L_x_13:
[----:B------:R-:W-:Y:S05]  /*1fb0*/  @P0 BRA `(.L_x_15) ;  /* 0xfffffff4005c0947 */ /* 0x000fea000383ffff */
[----:B------:R-:W1:Y:S01]  /*1fc0*/  LDCU UR6, c[0x0][0x360] ;  /* 0x00006c00ff0677ac */ /* 0x000e620008000800 */
[----:B------:R-:W1:Y:S02]  /*1fd0*/  LDC R4, c[0x0][0x370] ;  /* 0x0000dc00ff047b82 */ /* 0x000e640000000800 */
[----:B-1----:R-:W-:-:S05]  /*1fe0*/  IMAD R3, R4, UR6, R3 ;  /* 0x0000000604037c24 */ /* 0x002fca000f8e0203 */
[----:B------:R-:W-:-:S13]  /*1ff0*/  ISETP.GE.AND P0, PT, R3, R14, PT ;  /* 0x0000000e0300720c */ /* 0x000fda0003f06270 */
[----:B------:R-:W-:Y:S05]  /*2000*/  @!P0 BRA `(.L_x_16) ;  /* 0xffffffe0004c8947 */ /* 0x000fea000383ffff */
[----:B------:R-:W-:Y:S05]  /*2010*/  EXIT ;  /* 0x000000000000794d */ /* 0x000fea0003800000 */
.L_x_0:
[----:B------:R-:W-:-:S09]  /*2020*/  UISETP.GT.AND UP0, UPT, UR6, URZ, UPT ;  /* 0x000000ff0600728c */ /* 0x000fd2000bf04270 */
[----:B------:R-:W-:Y:S05]  /*2030*/  BRA.U UP0, `(.L_x_17) ;  /* 0x00000001002c7547 */ /* 0x000fea000b800000 */
[----:B------:R-:W0:Y:S02]  /*2040*/  LDC.64 R10, c[0x0][0x3a8] ;  /* 0x0000ea00ff0a7b82 */ /* 0x000e240000000a00 */
.L_x_18:
[----:B01----:R-:W-:Y:S01]  /*2050*/  IMAD.WIDE R4, R3, 0x8, R10 ;  /* 0x0000000803047825 */ /* 0x003fe200078e020a */
[----:B------:R-:W-:-:S04]  /*2060*/  IADD3 R3, PT, PT, R12, R3, RZ ;  /* 0x000000030c037210 */ /* 0x000fc80007ffe0ff */
[----:B------:R1:W-:Y:S01]  /*2070*/  STG.E.64 desc[UR8][R4.64], RZ ;  /* 0x000000ff04007986 */ /* 0x0003e2000c101b08 */
[----:B------:R-:W-:Y:S01]  /*2080*/  IMAD.WIDE R6, R13, 0x8, R4 ;  /* 0x000000080d067825 */ /* 0x000fe200078e0204 */
[----:B------:R-:W-:-:S04]  /*2090*/  ISETP.GE.AND P0, PT, R3, R13, PT ;  /* 0x0000000d0300720c */ /* 0x000fc80003f06270 */
[----:B------:R1:W-:Y:S01]  /*20a0*/  STG.E.64 desc[UR8][R6.64], RZ ;  /* 0x000000ff06007986 */ /* 0x0003e2000c101b08 */
[----:B------:R-:W-:-:S05]  /*20b0*/  IMAD.WIDE R8, R13, 0x8, R6 ;  /* 0x000000080d087825 */ /* 0x000fca00078e0206 */
[----:B------:R1:W-:Y:S03]  /*20c0*/  STG.E.64 desc[UR8][R8.64], RZ ;  /* 0x000000ff08007986 */ /* 0x0003e6000c101b08 */
[----:B------:R-:W-:Y:S05]  /*20d0*/  @!P0 BRA `(.L_x_18) ;  /* 0xfffffffc00dc8947 */ /* 0x000fea000383ffff */
[----:B------:R-:W-:Y:S05]  /*20e0*/  EXIT ;  /* 0x000000000000794d */ /* 0x000fea0003800000 */
.L_x_17:
[----:B------:R-:W-:Y:S02]  /*20f0*/  ULOP3.LUT UR4, UR6, 0x3, URZ, 0xc0, !UPT ;  /* 0x0000000306047892 */ /* 0x000fe4000f8ec0ff */
[----:B------:R-:W-:-:S12]  /*2100*/  ULOP3.LUT UR6, UR6, 0x7ffffffc, URZ, 0xc0, !UPT ;  /* 0x7ffffffc06067892 */ /* 0x000fd8000f8ec0ff */
.L_x_24:
[----:B0123--:R-:W0:Y:S01]  /*2110*/  LDC.64 R10, c[0x0][0x3a8] ;  /* 0x0000ea00ff0a7b82 */ /* 0x00fe220000000a00 */
[----:B------:R-:W-:-:S07]  /*2120*/  MOV R14, RZ ;  /* 0x000000ff000e7202 */ /* 0x000fce0000000f00 */
[----:B------:R-:W1:Y:S01]  /*2130*/  LDC R7, c[0x0][0x380] ;  /* 0x0000e000ff077b82 */ /* 0x000e620000000800 */
[----:B0-----:R-:W-:-:S05]  /*2140*/  IMAD.WIDE R10, R3, 0x8, R10 ;  /* 0x00000008030a7825 */ /* 0x001fca00078e020a */
[----:B------:R0:W-:Y:S01]  /*2150*/  STG.E.64 desc[UR8][R10.64], RZ ;  /* 0x000000ff0a007986 */ /* 0x0001e2000c101b08 */
[----:B-1----:R-:W-:-:S05]  /*2160*/  IMAD.WIDE R8, R7, 0x8, R10 ;  /* 0x0000000807087825 */ /* 0x002fca00078e020a */
[----:B------:R0:W-:Y:S01]  /*2170*/  STG.E.64 desc[UR8][R8.64], RZ ;  /* 0x000000ff08007986 */ /* 0x0001e2000c101b08 */
[----:B------:R-:W-:-:S05]  /*2180*/  IMAD.WIDE R6, R7, 0x8, R8 ;  /* 0x0000000807067825 */ /* 0x000fca00078e0208 */
[----:B-----5:R0:W-:Y:S02]  /*2190*/  STG.E.64 desc[UR8][R6.64], RZ ;  /* 0x000000ff06007986 */ /* 0x0201e4000c101b08 */
.L_x_23:
[----:B-1----:R-:W1:Y:S08]  /*21a0*/  LDC R16, c[0x0][0x380] ;  /* 0x0000e000ff107b82 */ /* 0x002e700000000800 */
[----:B--2--5:R-:W2:Y:S08]  /*21b0*/  LDC.64 R4, c[0x0][0x390] ;  /* 0x0000e400ff047b82 */ /* 0x024eb00000000a00 */
[----:B---3--:R-:W3:Y:S01]  /*21c0*/  LDC R15, c[0x0][0x388] ;  /* 0x0000e200ff0f7b82 */ /* 0x008ee20000000800 */
[----:B-1----:R-:W-:-:S04]  /*21d0*/  IMAD R13, R14, R16, R3 ;  /* 0x000000100e0d7224 */ /* 0x002fc800078e0203 */
[----:B--2---:R-:W-:-:S06]  /*21e0*/  IMAD.WIDE R4, R13, 0x8, R4 ;  /* 0x000000080d047825 */ /* 0x004fcc00078e0204 */
[----:B------:R-:W5:Y:S01]  /*21f0*/  LDG.E.64 R4, desc[UR8][R4.64] ;  /* 0x0000000804047981 */ /* 0x000f62000c1e1b00 */
[C---:B------:R-:W-:Y:S01]  /*2200*/  IMAD R13, R14.reuse, R2, R3 ;  /* 0x000000020e0d7224 */ /* 0x040fe200078e0203 */
[----:B---3--:R-:W-:Y:S01]  /*2210*/  ISETP.GE.U32.AND P1, PT, R15, 0x4, PT ;  /* 0x000000040f00780c */ /* 0x008fe20003f26070 */
[----:B------:R-:W-:Y:S01]  /*2220*/  HFMA2 R17, -RZ, RZ, 0, 0 ;  /* 0x00000000ff117431 */ /* 0x000fe200000001ff */
[----:B------:R-:W-:-:S04]  /*2230*/  IADD3 R14, PT, PT, R14, 0x1, RZ ;  /* 0x000000010e0e7810 */ /* 0x000fc80007ffe0ff */
[----:B------:R-:W-:-:S07]  /*2240*/  ISETP.NE.AND P0, PT, R14, R15, PT ;  /* 0x0000000f0e00720c */ /* 0x000fce0003f05270 */
[----:B------:R-:W-:Y:S06]  /*2250*/  @!P1 BRA `(.L_x_19) ;  /* 0x0000000400449947 */ /* 0x000fec0003800000 */
[----:B------:R-:W-:-:S07]  /*2260*/  MOV R17, RZ ;  /* 0x000000ff00117202 */ /* 0x000fce0000000f00 */
.L_x_20:
[----:B------:R-:W1:Y:S01]  /*2270*/  LDC.64 R18, c[0x0][0x398] ;  /* 0x0000e600ff127b82 */ /* 0x000e620000000a00 */
[----:B------:R-:W-:Y:S01]  /*2280*/  IMAD R21, R17, R16, R3 ;  /* 0x0000001011157224 */ /* 0x000fe200078e0203 */
[----:B--2---:R-:W2:Y:S01]  /*2290*/  LDG.E.64 R26, desc[UR8][R10.64] ;  /* 0x000000080a1a7981 */ /* 0x004ea2000c1e1b00 */
[----:B------:R-:W-:-:S05]  /*22a0*/  IMAD R25, R0, R17, R13 ;  /* 0x0000001100197224 */ /* 0x000fca00078e020d */
[----:B------:R-:W3:Y:S01]  /*22b0*/  LDC.64 R22, c[0x0][0x3a0] ;  /* 0x0000e800ff167b82 */ /* 0x000ee20000000a00 */
[----:B-1----:R-:W-:-:S05]  /*22c0*/  IMAD.WIDE R18, R21, 0x8, R18 ;  /* 0x0000000815127825 */ /* 0x002fca00078e0212 */
[----:B------:R-:W4:Y:S01]  /*22d0*/  LDG.E.64 R20, desc[UR8][R18.64] ;  /* 0x0000000812147981 */ /* 0x000f22000c1e1b00 */
[----:B---3--:R-:W-:-:S05]  /*22e0*/  IMAD.WIDE R22, R25, 0x8, R22 ;  /* 0x0000000819167825 */ /* 0x008fca00078e0216 */
[----:B------:R-:W2:Y:S01]  /*22f0*/  LDG.E.64 R24, desc[UR8][R22.64] ;  /* 0x0000000816187981 */ /* 0x000ea2000c1e1b00 */
[----:B----45:R-:W-:-:S08]  /*2300*/  DMUL R20, R4, R20 ;  /* 0x0000001404147228 */ /* 0x030fd00000000000 */
[----:B--2---:R-:W-:Y:S01]  /*2310*/  DFMA R24, R20, R24, R26 ;  /* 0x000000181418722b */ /* 0x004fe2000000001a */
        /* <DEDUP_REMOVED lines=21> */
[----:B------:R-:W3:Y:S01]  /*2470*/  LDG.E.64 R32, desc[UR8][R8.64] ;  /* 0x0000000808207981 */ /* 0x000ee2000c1e1b00 */
[----:B-1----:R-:W-:Y:S01]  /*2480*/  IMAD.WIDE R22, R16, 0x8, R28 ;  /* 0x0000000810167825 */ /* 0x002fe200078e021c */
[----:B---3--:R-:W-:-:S07]  /*2490*/  DFMA R30, R20, R30, R32 ;  /* 0x0000001e141e722b */ /* 0x008fce0000000020 */
[----:B------:R1:W-:Y:S04]  /*24a0*/  STG.E.64 desc[UR8][R8.64], R30 ;  /* 0x0000001e08007986 */ /* 0x0003e8000c101b08 */
[----:B------:R-:W3:Y:S04]  /*24b0*/  LDG.E.64 R24, desc[UR8][R22.64] ;  /* 0x0000000816187981 */ /* 0x000ee8000c1e1b00 */
[----:B------:R-:W3:Y:S01]  /*24c0*/  LDG.E.64 R32, desc[UR8][R6.64] ;  /* 0x0000000806207981 */ /* 0x000ee2000c1e1b00 */
[----:B------:R-:W-:-:S04]  /*24d0*/  IMAD.WIDE R18, R16, 0x8, R18 ;  /* 0x0000000810127825 */ /* 0x000fc800078e0212 */
[----:B--2---:R-:W-:Y:S01]  /*24e0*/  IMAD.WIDE R26, R16, 0x8, R22 ;  /* 0x00000008101a7825 */ /* 0x004fe200078e0216 */
[----:B---3--:R-:W-:-:S07]  /*24f0*/  DFMA R24, R20, R24, R32 ;  /* 0x000000181418722b */ /* 0x008fce0000000020 */
[----:B------:R2:W-:Y:S04]  /*2500*/  STG.E.64 desc[UR8][R6.64], R24 ;  /* 0x0000001806007986 */ /* 0x0005e8000c101b08 */
[----:B------:R-:W3:Y:S04]  /*2510*/  LDG.E.64 R20, desc[UR8][R18.64] ;  /* 0x0000000812147981 */ /* 0x000ee8000c1e1b00 */
[----:B------:R-:W4:Y:S04]  /*2520*/  LDG.E.64 R28, desc[UR8][R26.64] ;  /* 0x000000081a1c7981 */ /* 0x000f28000c1e1b00 */
[----:B------:R-:W4:Y:S01]  /*2530*/  LDG.E.64 R32, desc[UR8][R10.64] ;  /* 0x000000080a207981 */ /* 0x000f22000c1e1b00 */
[----:B------:R-:W-:Y:S01]  /*2540*/  IMAD.WIDE R22, R16, 0x8, R26 ;  /* 0x0000000810167825 */ /* 0x000fe200078e021a */
[----:B---3--:R-:W-:-:S08]  /*2550*/  DMUL R20, R4, R20 ;  /* 0x0000001404147228 */ /* 0x008fd00000000000 */
[----:B----4-:R-:W-:-:S07]  /*2560*/  DFMA R28, R20, R28, R32 ;  /* 0x0000001c141c722b */ /* 0x010fce0000000020 */
[----:B------:R3:W-:Y:S04]  /*2570*/  STG.E.64 desc[UR8][R10.64], R28 ;  /* 0x0000001c0a007986 */ /* 0x0007e8000c101b08 */
[----:B-1----:R-:W4:Y:S04]  /*2580*/  LDG.E.64 R30, desc[UR8][R22.64] ;  /* 0x00000008161e7981 */ /* 0x002f28000c1e1b00 */
[----:B------:R-:W4:Y:S01]  /*2590*/  LDG.E.64 R32, desc[UR8][R8.64] ;  /* 0x0000000808207981 */ /* 0x000f22000c1e1b00 */
[----:B--2---:R-:W-:Y:S01]  /*25a0*/  IMAD.WIDE R24, R16, 0x8, R22 ;  /* 0x0000000810187825 */ /* 0x004fe200078e0216 */
[----:B----4-:R-:W-:-:S07]  /*25b0*/  DFMA R30, R20, R30, R32 ;  /* 0x0000001e141e722b */ /* 0x010fce0000000020 */
[----:B------:R1:W-:Y:S04]  /*25c0*/  STG.E.64 desc[UR8][R8.64], R30 ;  /* 0x0000001e08007986 */ /* 0x0003e8000c101b08 */
[----:B------:R-:W2:Y:S04]  /*25d0*/  LDG.E.64 R26, desc[UR8][R24.64] ;  /* 0x00000008181a7981 */ /* 0x000ea8000c1e1b00 */
[----:B------:R-:W2:Y:S01]  /*25e0*/  LDG.E.64 R32, desc[UR8][R6.64] ;  /* 0x0000000806207981 */ /* 0x000ea2000c1e1b00 */
[----:B------:R-:W-:Y:S01]  /*25f0*/  IMAD.WIDE R22, R16, 0x8, R24 ;  /* 0x0000000810167825 */ /* 0x000fe200078e0218 */
[----:B--2---:R-:W-:-:S03]  /*2600*/  DFMA R26, R20, R26, R32 ;  /* 0x0000001a141a722b */ /* 0x004fc60000000020 */
[----:B------:R-:W-:-:S04]  /*2610*/  IMAD.WIDE R20, R16, 0x8, R18 ;  /* 0x0000000810147825 */ /* 0x000fc800078e0212 */
[----:B------:R2:W-:Y:S04]  /*2620*/  STG.E.64 desc[UR8][R6.64], R26 ;  /* 0x0000001a06007986 */ /* 0x0005e8000c101b08 */
[----:B------:R-:W4:Y:S04]  /*2630*/  LDG.E.64 R18, desc[UR8][R20.64] ;  /* 0x0000000814127981 */ /* 0x000f28000c1e1b00 */
[----:B---3--:R-:W3:Y:S04]  /*2640*/  LDG.E.64 R28, desc[UR8][R22.64] ;  /* 0x00000008161c7981 */ /* 0x008ee8000c1e1b00 */
[----:B------:R-:W3:Y:S01]  /*2650*/  LDG.E.64 R32, desc[UR8][R10.64] ;  /* 0x000000080a207981 */ /* 0x000ee2000c1e1b00 */
[----:B------:R-:W-:Y:S01]  /*2660*/  IMAD.WIDE R24, R16, 0x8, R22 ;  /* 0x0000000810187825 */ /* 0x000fe200078e0216 */
[----:B----4-:R-:W-:-:S08]  /*2670*/  DMUL R18, R4, R18 ;  /* 0x0000001204127228 */ /* 0x010fd00000000000 */
[----:B---3--:R-:W-:-:S07]  /*2680*/  DFMA R28, R18, R28, R32 ;  /* 0x0000001c121c722b */ /* 0x008fce0000000020 */
[----:B------:R2:W-:Y:S04]  /*2690*/  STG.E.64 desc[UR8][R10.64], R28 ;  /* 0x0000001c0a007986 */ /* 0x0005e8000c101b08 */
[----:B-1----:R-:W3:Y:S04]  /*26a0*/  LDG.E.64 R30, desc[UR8][R24.64] ;  /* 0x00000008181e7981 */ /* 0x002ee8000c1e1b00 */
[----:B------:R-:W3:Y:S01]  /*26b0*/  LDG.E.64 R32, desc[UR8][R8.64] ;  /* 0x0000000808207981 */ /* 0x000ee2000c1e1b00 */
[----:B------:R-:W-:Y:S01]  /*26c0*/  IMAD.WIDE R20, R16, 0x8, R24 ;  /* 0x0000000810147825 */ /* 0x000fe200078e0218 */
[----:B---3--:R-:W-:-:S07]  /*26d0*/  DFMA R30, R18, R30, R32 ;  /* 0x0000001e121e722b */ /* 0x008fce0000000020 */
[----:B------:R2:W-:Y:S04]  /*26e0*/  STG.E.64 desc[UR8][R8.64], R30 ;  /* 0x0000001e08007986 */ /* 0x0005e8000c101b08 */
[----:B------:R-:W3:Y:S04]  /*26f0*/  LDG.E.64 R20, desc[UR8][R20.64] ;  /* 0x0000000814147981 */ /* 0x000ee8000c1e1b00 */
[----:B------:R-:W3:Y:S01]  /*2700*/  LDG.E.64 R22, desc[UR8][R6.64] ;  /* 0x0000000806167981 */ /* 0x000ee2000c1e1b00 */
[----:B------:R-:W-:-:S04]  /*2710*/  IADD3 R17, PT, PT, R17, 0x4, RZ ;  /* 0x0000000411117810 */ /* 0x000fc80007ffe0ff */
[----:B------:R-:W-:Y:S01]  /*2720*/  ISETP.NE.AND P1, PT, R17, UR6, PT ;  /* 0x0000000611007c0c */ /* 0x000fe2000bf25270 */
[----:B---3--:R-:W-:-:S07]  /*2730*/  DFMA R22, R18, R20, R22 ;  /* 0x000000141216722b */ /* 0x008fce0000000016 */
[----:B------:R2:W-:Y:S05]  /*2740*/  STG.E.64 desc[UR8][R6.64], R22 ;  /* 0x0000001606007986 */ /* 0x0005ea000c101b08 */
[----:B------:R-:W-:Y:S05]  /*2750*/  @P1 BRA `(.L_x_20) ;  /* 0xfffffff800c41947 */ /* 0x000fea000383ffff */
[----:B------:R-:W-:-:S07]  /*2760*/  MOV R17, UR6 ;  /* 0x0000000600117c02 */ /* 0x000fce0008000f00 */
.L_x_19:
[----:B------:R-:W-:-:S09]  /*2770*/  UISETP.NE.AND UP0, UPT, UR4, URZ, UPT ;  /* 0x000000ff0400728c */ /* 0x000fd2000bf05270 */
[----:B------:R-:W-:Y:S05]  /*2780*/  BRA.U !UP0, `(.L_x_21) ;  /* 0x00000005080c7547 */ /* 0x000fea000b800000 */
[----:B------:R-:W-:Y:S01]  /*2790*/  UISETP.NE.AND UP0, UPT, UR4, 0x1, UPT ;  /* 0x000000010400788c */ /* 0x000fe2000bf05270 */
[----:B------:R-:W-:-:S08]  /*27a0*/  LOP3.LUT P1, RZ, R15, 0x1, RZ, 0xc0, !PT ;  /* 0x000000010fff7812 */ /* 0x000fd0000782c0ff */
[----:B------:R-:W-:Y:S05]  /*27b0*/  BRA.U !UP0, `(.L_x_22) ;  /* 0x0000000108a47547 */ /* 0x000fea000b800000 */
[----:B------:R-:W1:Y:S01]  /*27c0*/  LDC.64 R18, c[0x0][0x398] ;  /* 0x0000e600ff127b82 */ /* 0x000e620000000a00 */
[----:B------:R-:W-:Y:S01]  /*27d0*/  IMAD R15, R17, R16, R3 ;  /* 0x00000010110f7224 */ /* 0x000fe200078e0203 */
[----:B--2---:R-:W2:Y:S06]  /*27e0*/  LDG.E.64 R26, desc[UR8][R10.64] ;  /* 0x000000080a1a7981 */ /* 0x004eac000c1e1b00 */
[----:B------:R-:W3:Y:S01]  /*27f0*/  LDC.64 R22, c[0x0][0x3a0] ;  /* 0x0000e800ff167b82 */ /* 0x000ee20000000a00 */
[----:B-1----:R-:W-:-:S04]  /*2800*/  IMAD.WIDE R18, R15, 0x8, R18 ;  /* 0x000000080f127825 */ /* 0x002fc800078e0212 */
[----:B------:R-:W-:Y:S01]  /*2810*/  IMAD R15, R0, R17, R13 ;  /* 0x00000011000f7224 */ /* 0x000fe200078e020d */
[----:B------:R-:W4:Y:S03]  /*2820*/  LDG.E.64 R20, desc[UR8][R18.64] ;  /* 0x0000000812147981 */ /* 0x000f26000c1e1b00 */
        /* <DEDUP_REMOVED lines=34> */
.L_x_22:
[----:B------:R-:W-:Y:S05]  /*2a50*/  @!P1 BRA `(.L_x_21) ;  /* 0x0000000000589947 */ /* 0x000fea0003800000 */
[----:B------:R-:W1:Y:S01]  /*2a60*/  LDC.64 R18, c[0x0][0x398] ;  /* 0x0000e600ff127b82 */ /* 0x000e620000000a00 */
[----:B------:R-:W-:Y:S01]  /*2a70*/  IMAD R15, R17, R16, R3 ;  /* 0x00000010110f7224 */ /* 0x000fe200078e0203 */
[----:B------:R-:W4:Y:S01]  /*2a80*/  LDG.E.64 R24, desc[UR8][R10.64] ;  /* 0x000000080a187981 */ /* 0x000f22000c1e1b00 */
[----:B------:R-:W-:-:S05]  /*2a90*/  IMAD R13, R0, R17, R13 ;  /* 0x00000011000d7224 */ /* 0x000fca00078e020d */
[----:B------:R-:W0:Y:S01]  /*2aa0*/  LDC.64 R20, c[0x0][0x3a0] ;  /* 0x0000e800ff147b82 */ /* 0x000e220000000a00 */
[----:B-1----:R-:W-:-:S06]  /*2ab0*/  IMAD.WIDE R18, R15, 0x8, R18 ;  /* 0x000000080f127825 */ /* 0x002fcc00078e0212 */
[----:B------:R-:W4:Y:S01]  /*2ac0*/  LDG.E.64 R18, desc[UR8][R18.64] ;  /* 0x0000000812127981 */ /* 0x000f22000c1e1b00 */
[----:B0-----:R-:W-:-:S05]  /*2ad0*/  IMAD.WIDE R20, R13, 0x8, R20 ;  /* 0x000000080d147825 */ /* 0x001fca00078e0214 */
[----:B--23--:R-:W2:Y:S01]  /*2ae0*/  LDG.E.64 R22, desc[UR8][R20.64] ;  /* 0x0000000814167981 */ /* 0x00cea2000c1e1b00 */
[----:B----45:R-:W-:-:S08]  /*2af0*/  DMUL R4, R4, R18 ;  /* 0x0000001204047228 */ /* 0x030fd00000000000 */
[----:B--2---:R-:W-:Y:S01]  /*2b00*/  DFMA R22, R4, R22, R24 ;  /* 0x000000160416722b */ /* 0x004fe20000000018 */
        /* <DEDUP_REMOVED lines=11> */
.L_x_21:
[----:B------:R-:W-:Y:S05]  /*2bc0*/  @P0 BRA `(.L_x_23) ;  /* 0xfffffff400740947 */ /* 0x000fea000383ffff */
[----:B------:R-:W-:-:S04]  /*2bd0*/  IADD3 R3, PT, PT, R12, R3, RZ ;  /* 0x000000030c037210 */ /* 0x000fc80007ffe0ff */
[----:B------:R-:W-:-:S13]  /*2be0*/  ISETP.GE.AND P0, PT, R3, R16, PT ;  /* 0x000000100300720c */ /* 0x000fda0003f06270 */
[----:B------:R-:W-:Y:S05]  /*2bf0*/  @!P0 BRA `(.L_x_24) ;  /* 0xfffffff400448947 */ /* 0x000fea000383ffff */
[----:B------:R-:W-:Y:S05]  /*2c00*/  EXIT ;  /* 0x000000000000794d */ /* 0x000fea0003800000 */
.L_x_25:
[----:B------:R-:W-:-:S00]  /*2c10*/  BRA `(.L_x_25) ;  /* 0xfffffffc00fc7947 */ /* 0x000fc0000383ffff */
[----:B------:R-:W-:-:S00]  /*2c20*/  NOP ;  /* 0x0000000000007918 */ /* 0x000fc00000000000 */
        /* <DEDUP_REMOVED lines=13> */
.L_x_26:


//--------------------- .nv.shared.reserved.0     --------------------------
	.section	.nv.shared.reserved.0,"aw",@nobits
	.weak		__nv_reservedSMEM_offset_0_alias
	.size		__nv_reservedSMEM_offset_0_alias, 0, 64
	.other		__nv_reservedSMEM_offset_0_alias,@"STO_CUDA_RESERVED_SHARED STV_DEFAULT"
__nv_reservedSMEM_offset_0_alias:
	.zero		0
	.zero		64


//--------------------- .nv.constant0._Z17no_tmpM_os_kerneliiiiPdS_S_S_ --------------------------
	.section	.nv.constant0._Z17no_tmpM_os_kerneliiiiPdS_S_S_,"a",@progbits
	.sectionflags	@""
	.align	4
.nv.constant0._Z17no_tmpM_os_kerneliiiiPdS_S_S_:
	.zero		944


//--------------------- SYMBOLS --------------------------

	.type		.nv.reservedSmem.offset0,@object
	.size		.nv.reservedSmem.offset0,0x4
